//
// Generated by NVIDIA NVVM Compiler
//
// Compiler Build ID: CL-36424714
// Cuda compilation tools, release 13.0, V13.0.88
// Based on NVVM 20.0.0
//

.version 9.0
.target sm_100
.address_size 64

	// .globl	_Z13reduce_kernelPfS_j
// _ZZ23reduce_kernel_sharedmemPfS_jE7input_s has been demoted
// _ZZ36reduce_kernel_sharedmem_coarsefactorPfS_jE7input_s has been demoted

.visible .entry _Z13reduce_kernelPfS_j(
	.param .u64 .ptr .align 1 _Z13reduce_kernelPfS_j_param_0,
	.param .u64 .ptr .align 1 _Z13reduce_kernelPfS_j_param_1,
	.param .u32 _Z13reduce_kernelPfS_j_param_2
)
{
	.reg .pred 	%p<11>;
	.reg .b32 	%r<26>;
	.reg .b32 	%f<32>;
	.reg .b64 	%rd<27>;

	ld.param.u64 	%rd4, [_Z13reduce_kernelPfS_j_param_0];
	ld.param.u64 	%rd3, [_Z13reduce_kernelPfS_j_param_1];
	cvta.to.global.u64 	%rd1, %rd4;
	mov.u32 	%r1, %ctaid.x;
	mov.u32 	%r4, %ntid.x;
	mul.lo.s32 	%r5, %r4, %r1;
	shl.b32 	%r6, %r5, 1;
	mov.u32 	%r2, %tid.x;
	shl.b32 	%r7, %r2, 1;
	add.s32 	%r3, %r6, %r7;
	mul.wide.u32 	%rd5, %r3, 4;
	add.s64 	%rd2, %rd1, %rd5;
	ld.global.f32 	%f1, [%rd2+4];
	ld.global.f32 	%f2, [%rd2];
	add.f32 	%f3, %f1, %f2;
	st.global.f32 	[%rd2], %f3;
	bar.sync 	0;
	and.b32  	%r8, %r2, 1;
	setp.eq.b32 	%p1, %r8, 1;
	@%p1 bra 	$L__BB0_2;
	add.s32 	%r9, %r3, 2;
	mul.wide.u32 	%rd6, %r9, 4;
	add.s64 	%rd7, %rd1, %rd6;
	ld.global.f32 	%f4, [%rd7];
	ld.global.f32 	%f5, [%rd2];
	add.f32 	%f6, %f4, %f5;
	st.global.f32 	[%rd2], %f6;
$L__BB0_2:
	bar.sync 	0;
	and.b32  	%r10, %r2, 3;
	setp.ne.s32 	%p2, %r10, 0;
	@%p2 bra 	$L__BB0_4;
	add.s32 	%r11, %r3, 4;
	mul.wide.u32 	%rd8, %r11, 4;
	add.s64 	%rd9, %rd1, %rd8;
	ld.global.f32 	%f7, [%rd9];
	ld.global.f32 	%f8, [%rd2];
	add.f32 	%f9, %f7, %f8;
	st.global.f32 	[%rd2], %f9;
$L__BB0_4:
	bar.sync 	0;
	and.b32  	%r12, %r2, 7;
	setp.ne.s32 	%p3, %r12, 0;
	@%p3 bra 	$L__BB0_6;
	add.s32 	%r13, %r3, 8;
	mul.wide.u32 	%rd10, %r13, 4;
	add.s64 	%rd11, %rd1, %rd10;
	ld.global.f32 	%f10, [%rd11];
	ld.global.f32 	%f11, [%rd2];
	add.f32 	%f12, %f10, %f11;
	st.global.f32 	[%rd2], %f12;
$L__BB0_6:
	bar.sync 	0;
	and.b32  	%r14, %r2, 15;
	setp.ne.s32 	%p4, %r14, 0;
	@%p4 bra 	$L__BB0_8;
	add.s32 	%r15, %r3, 16;
	mul.wide.u32 	%rd12, %r15, 4;
	add.s64 	%rd13, %rd1, %rd12;
	ld.global.f32 	%f13, [%rd13];
	ld.global.f32 	%f14, [%rd2];
	add.f32 	%f15, %f13, %f14;
	st.global.f32 	[%rd2], %f15;
$L__BB0_8:
	bar.sync 	0;
	and.b32  	%r16, %r2, 31;
	setp.ne.s32 	%p5, %r16, 0;
	@%p5 bra 	$L__BB0_10;
	add.s32 	%r17, %r3, 32;
	mul.wide.u32 	%rd14, %r17, 4;
	add.s64 	%rd15, %rd1, %rd14;
	ld.global.f32 	%f16, [%rd15];
	ld.global.f32 	%f17, [%rd2];
	add.f32 	%f18, %f16, %f17;
	st.global.f32 	[%rd2], %f18;
$L__BB0_10:
	bar.sync 	0;
	and.b32  	%r18, %r2, 63;
	setp.ne.s32 	%p6, %r18, 0;
	@%p6 bra 	$L__BB0_12;
	add.s32 	%r19, %r3, 64;
	mul.wide.u32 	%rd16, %r19, 4;
	add.s64 	%rd17, %rd1, %rd16;
	ld.global.f32 	%f19, [%rd17];
	ld.global.f32 	%f20, [%rd2];
	add.f32 	%f21, %f19, %f20;
	st.global.f32 	[%rd2], %f21;
$L__BB0_12:
	bar.sync 	0;
	and.b32  	%r20, %r2, 127;
	setp.ne.s32 	%p7, %r20, 0;
	@%p7 bra 	$L__BB0_14;
	add.s32 	%r21, %r3, 128;
	mul.wide.u32 	%rd18, %r21, 4;
	add.s64 	%rd19, %rd1, %rd18;
	ld.global.f32 	%f22, [%rd19];
	ld.global.f32 	%f23, [%rd2];
	add.f32 	%f24, %f22, %f23;
	st.global.f32 	[%rd2], %f24;
$L__BB0_14:
	bar.sync 	0;
	and.b32  	%r22, %r2, 255;
	setp.ne.s32 	%p8, %r22, 0;
	@%p8 bra 	$L__BB0_16;
	add.s32 	%r23, %r3, 256;
	mul.wide.u32 	%rd20, %r23, 4;
	add.s64 	%rd21, %rd1, %rd20;
	ld.global.f32 	%f25, [%rd21];
	ld.global.f32 	%f26, [%rd2];
	add.f32 	%f27, %f25, %f26;
	st.global.f32 	[%rd2], %f27;
$L__BB0_16:
	bar.sync 	0;
	and.b32  	%r24, %r2, 511;
	setp.ne.s32 	%p9, %r24, 0;
	@%p9 bra 	$L__BB0_18;
	add.s32 	%r25, %r3, 512;
	mul.wide.u32 	%rd22, %r25, 4;
	add.s64 	%rd23, %rd1, %rd22;
	ld.global.f32 	%f28, [%rd23];
	ld.global.f32 	%f29, [%rd2];
	add.f32 	%f30, %f28, %f29;
	st.global.f32 	[%rd2], %f30;
$L__BB0_18:
	bar.sync 	0;
	setp.ne.s32 	%p10, %r2, 0;
	@%p10 bra 	$L__BB0_20;
	ld.global.f32 	%f31, [%rd2];
	cvta.to.global.u64 	%rd24, %rd3;
	mul.wide.u32 	%rd25, %r1, 4;
	add.s64 	%rd26, %rd24, %rd25;
	st.global.f32 	[%rd26], %f31;
$L__BB0_20:
	ret;

}
	// .globl	_Z24reduce_kernel_controldivPfS_j
.visible .entry _Z24reduce_kernel_controldivPfS_j(
	.param .u64 .ptr .align 1 _Z24reduce_kernel_controldivPfS_j_param_0,
	.param .u64 .ptr .align 1 _Z24reduce_kernel_controldivPfS_j_param_1,
	.param .u32 _Z24reduce_kernel_controldivPfS_j_param_2
)
{
	.reg .pred 	%p<12>;
	.reg .b32 	%r<16>;
	.reg .b32 	%f<32>;
	.reg .b64 	%rd<27>;

	ld.param.u64 	%rd4, [_Z24reduce_kernel_controldivPfS_j_param_0];
	ld.param.u64 	%rd3, [_Z24reduce_kernel_controldivPfS_j_param_1];
	cvta.to.global.u64 	%rd1, %rd4;
	mov.u32 	%r1, %ctaid.x;
	mov.u32 	%r4, %ntid.x;
	mul.lo.s32 	%r5, %r4, %r1;
	shl.b32 	%r6, %r5, 1;
	mov.u32 	%r2, %tid.x;
	add.s32 	%r3, %r6, %r2;
	mul.wide.u32 	%rd5, %r3, 4;
	add.s64 	%rd2, %rd1, %rd5;
	setp.gt.u32 	%p1, %r2, 511;
	@%p1 bra 	$L__BB1_2;
	add.s32 	%r7, %r3, 512;
	mul.wide.u32 	%rd6, %r7, 4;
	add.s64 	%rd7, %rd1, %rd6;
	ld.global.f32 	%f1, [%rd7];
	ld.global.f32 	%f2, [%rd2];
	add.f32 	%f3, %f1, %f2;
	st.global.f32 	[%rd2], %f3;
$L__BB1_2:
	bar.sync 	0;
	setp.gt.u32 	%p2, %r2, 255;
	@%p2 bra 	$L__BB1_4;
	add.s32 	%r8, %r3, 256;
	mul.wide.u32 	%rd8, %r8, 4;
	add.s64 	%rd9, %rd1, %rd8;
	ld.global.f32 	%f4, [%rd9];
	ld.global.f32 	%f5, [%rd2];
	add.f32 	%f6, %f4, %f5;
	st.global.f32 	[%rd2], %f6;
$L__BB1_4:
	bar.sync 	0;
	setp.gt.u32 	%p3, %r2, 127;
	@%p3 bra 	$L__BB1_6;
	add.s32 	%r9, %r3, 128;
	mul.wide.u32 	%rd10, %r9, 4;
	add.s64 	%rd11, %rd1, %rd10;
	ld.global.f32 	%f7, [%rd11];
	ld.global.f32 	%f8, [%rd2];
	add.f32 	%f9, %f7, %f8;
	st.global.f32 	[%rd2], %f9;
$L__BB1_6:
	bar.sync 	0;
	setp.gt.u32 	%p4, %r2, 63;
	@%p4 bra 	$L__BB1_8;
	add.s32 	%r10, %r3, 64;
	mul.wide.u32 	%rd12, %r10, 4;
	add.s64 	%rd13, %rd1, %rd12;
	ld.global.f32 	%f10, [%rd13];
	ld.global.f32 	%f11, [%rd2];
	add.f32 	%f12, %f10, %f11;
	st.global.f32 	[%rd2], %f12;
$L__BB1_8:
	bar.sync 	0;
	setp.gt.u32 	%p5, %r2, 31;
	@%p5 bra 	$L__BB1_10;
	add.s32 	%r11, %r3, 32;
	mul.wide.u32 	%rd14, %r11, 4;
	add.s64 	%rd15, %rd1, %rd14;
	ld.global.f32 	%f13, [%rd15];
	ld.global.f32 	%f14, [%rd2];
	add.f32 	%f15, %f13, %f14;
	st.global.f32 	[%rd2], %f15;
$L__BB1_10:
	bar.sync 	0;
	setp.gt.u32 	%p6, %r2, 15;
	@%p6 bra 	$L__BB1_12;
	add.s32 	%r12, %r3, 16;
	mul.wide.u32 	%rd16, %r12, 4;
	add.s64 	%rd17, %rd1, %rd16;
	ld.global.f32 	%f16, [%rd17];
	ld.global.f32 	%f17, [%rd2];
	add.f32 	%f18, %f16, %f17;
	st.global.f32 	[%rd2], %f18;
$L__BB1_12:
	bar.sync 	0;
	setp.gt.u32 	%p7, %r2, 7;
	@%p7 bra 	$L__BB1_14;
	add.s32 	%r13, %r3, 8;
	mul.wide.u32 	%rd18, %r13, 4;
	add.s64 	%rd19, %rd1, %rd18;
	ld.global.f32 	%f19, [%rd19];
	ld.global.f32 	%f20, [%rd2];
	add.f32 	%f21, %f19, %f20;
	st.global.f32 	[%rd2], %f21;
$L__BB1_14:
	bar.sync 	0;
	setp.gt.u32 	%p8, %r2, 3;
	@%p8 bra 	$L__BB1_16;
	add.s32 	%r14, %r3, 4;
	mul.wide.u32 	%rd20, %r14, 4;
	add.s64 	%rd21, %rd1, %rd20;
	ld.global.f32 	%f22, [%rd21];
	ld.global.f32 	%f23, [%rd2];
	add.f32 	%f24, %f22, %f23;
	st.global.f32 	[%rd2], %f24;
$L__BB1_16:
	bar.sync 	0;
	setp.gt.u32 	%p9, %r2, 1;
	@%p9 bra 	$L__BB1_18;
	add.s32 	%r15, %r3, 2;
	mul.wide.u32 	%rd22, %r15, 4;
	add.s64 	%rd23, %rd1, %rd22;
	ld.global.f32 	%f25, [%rd23];
	ld.global.f32 	%f26, [%rd2];
	add.f32 	%f27, %f25, %f26;
	st.global.f32 	[%rd2], %f27;
$L__BB1_18:
	bar.sync 	0;
	setp.ne.s32 	%p10, %r2, 0;
	@%p10 bra 	$L__BB1_20;
	ld.global.f32 	%f28, [%rd2+4];
	ld.global.f32 	%f29, [%rd2];
	add.f32 	%f30, %f28, %f29;
	st.global.f32 	[%rd2], %f30;
$L__BB1_20:
	setp.ne.s32 	%p11, %r2, 0;
	bar.sync 	0;
	@%p11 bra 	$L__BB1_22;
	ld.global.f32 	%f31, [%rd2];
	cvta.to.global.u64 	%rd24, %rd3;
	mul.wide.u32 	%rd25, %r1, 4;
	add.s64 	%rd26, %rd24, %rd25;
	st.global.f32 	[%rd26], %f31;
$L__BB1_22:
	ret;

}
	// .globl	_Z23reduce_kernel_sharedmemPfS_j
.visible .entry _Z23reduce_kernel_sharedmemPfS_j(
	.param .u64 .ptr .align 1 _Z23reduce_kernel_sharedmemPfS_j_param_0,
	.param .u64 .ptr .align 1 _Z23reduce_kernel_sharedmemPfS_j_param_1,
	.param .u32 _Z23reduce_kernel_sharedmemPfS_j_param_2
)
{
	.reg .pred 	%p<11>;
	.reg .b32 	%r<11>;
	.reg .b32 	%f<32>;
	.reg .b64 	%rd<11>;
	// demoted variable
	.shared .align 4 .b8 _ZZ23reduce_kernel_sharedmemPfS_jE7input_s[2048];
	ld.param.u64 	%rd2, [_Z23reduce_kernel_sharedmemPfS_j_param_0];
	ld.param.u64 	%rd1, [_Z23reduce_kernel_sharedmemPfS_j_param_1];
	cvta.to.global.u64 	%rd3, %rd2;
	mov.u32 	%r1, %ctaid.x;
	mov.u32 	%r4, %ntid.x;
	mul.lo.s32 	%r5, %r4, %r1;
	shl.b32 	%r6, %r5, 1;
	mov.u32 	%r2, %tid.x;
	add.s32 	%r7, %r6, %r2;
	mul.wide.u32 	%rd4, %r7, 4;
	add.s64 	%rd5, %rd3, %rd4;
	ld.global.f32 	%f1, [%rd5];
	add.s32 	%r8, %r7, 512;
	mul.wide.u32 	%rd6, %r8, 4;
	add.s64 	%rd7, %rd3, %rd6;
	ld.global.f32 	%f2, [%rd7];
	add.f32 	%f3, %f1, %f2;
	shl.b32 	%r9, %r2, 2;
	mov.u32 	%r10, _ZZ23reduce_kernel_sharedmemPfS_jE7input_s;
	add.s32 	%r3, %r10, %r9;
	st.shared.f32 	[%r3], %f3;
	bar.sync 	0;
	setp.gt.u32 	%p1, %r2, 255;
	@%p1 bra 	$L__BB2_2;
	ld.shared.f32 	%f4, [%r3+1024];
	ld.shared.f32 	%f5, [%r3];
	add.f32 	%f6, %f4, %f5;
	st.shared.f32 	[%r3], %f6;
$L__BB2_2:
	bar.sync 	0;
	setp.gt.u32 	%p2, %r2, 127;
	@%p2 bra 	$L__BB2_4;
	ld.shared.f32 	%f7, [%r3+512];
	ld.shared.f32 	%f8, [%r3];
	add.f32 	%f9, %f7, %f8;
	st.shared.f32 	[%r3], %f9;
$L__BB2_4:
	bar.sync 	0;
	setp.gt.u32 	%p3, %r2, 63;
	@%p3 bra 	$L__BB2_6;
	ld.shared.f32 	%f10, [%r3+256];
	ld.shared.f32 	%f11, [%r3];
	add.f32 	%f12, %f10, %f11;
	st.shared.f32 	[%r3], %f12;
$L__BB2_6:
	bar.sync 	0;
	setp.gt.u32 	%p4, %r2, 31;
	@%p4 bra 	$L__BB2_8;
	ld.shared.f32 	%f13, [%r3+128];
	ld.shared.f32 	%f14, [%r3];
	add.f32 	%f15, %f13, %f14;
	st.shared.f32 	[%r3], %f15;
$L__BB2_8:
	bar.sync 	0;
	setp.gt.u32 	%p5, %r2, 15;
	@%p5 bra 	$L__BB2_10;
	ld.shared.f32 	%f16, [%r3+64];
	ld.shared.f32 	%f17, [%r3];
	add.f32 	%f18, %f16, %f17;
	st.shared.f32 	[%r3], %f18;
$L__BB2_10:
	bar.sync 	0;
	setp.gt.u32 	%p6, %r2, 7;
	@%p6 bra 	$L__BB2_12;
	ld.shared.f32 	%f19, [%r3+32];
	ld.shared.f32 	%f20, [%r3];
	add.f32 	%f21, %f19, %f20;
	st.shared.f32 	[%r3], %f21;
$L__BB2_12:
	bar.sync 	0;
	setp.gt.u32 	%p7, %r2, 3;
	@%p7 bra 	$L__BB2_14;
	ld.shared.f32 	%f22, [%r3+16];
	ld.shared.f32 	%f23, [%r3];
	add.f32 	%f24, %f22, %f23;
	st.shared.f32 	[%r3], %f24;
$L__BB2_14:
	bar.sync 	0;
	setp.gt.u32 	%p8, %r2, 1;
	@%p8 bra 	$L__BB2_16;
	ld.shared.f32 	%f25, [%r3+8];
	ld.shared.f32 	%f26, [%r3];
	add.f32 	%f27, %f25, %f26;
	st.shared.f32 	[%r3], %f27;
$L__BB2_16:
	bar.sync 	0;
	setp.ne.s32 	%p9, %r2, 0;
	@%p9 bra 	$L__BB2_18;
	ld.shared.f32 	%f28, [_ZZ23reduce_kernel_sharedmemPfS_jE7input_s+4];
	ld.shared.f32 	%f29, [%r3];
	add.f32 	%f30, %f28, %f29;
	st.shared.f32 	[%r3], %f30;
$L__BB2_18:
	setp.ne.s32 	%p10, %r2, 0;
	bar.sync 	0;
	@%p10 bra 	$L__BB2_20;
	ld.shared.f32 	%f31, [_ZZ23reduce_kernel_sharedmemPfS_jE7input_s];
	cvta.to.global.u64 	%rd8, %rd1;
	mul.wide.u32 	%rd9, %r1, 4;
	add.s64 	%rd10, %rd8, %rd9;
	st.global.f32 	[%rd10], %f31;
$L__BB2_20:
	ret;

}
	// .globl	_Z36reduce_kernel_sharedmem_coarsefactorPfS_j
.visible .entry _Z36reduce_kernel_sharedmem_coarsefactorPfS_j(
	.param .u64 .ptr .align 1 _Z36reduce_kernel_sharedmem_coarsefactorPfS_j_param_0,
	.param .u64 .ptr .align 1 _Z36reduce_kernel_sharedmem_coarsefactorPfS_j_param_1,
	.param .u32 _Z36reduce_kernel_sharedmem_coarsefactorPfS_j_param_2
)
{
	.reg .pred 	%p<11>;
	.reg .b32 	%r<11>;
	.reg .b32 	%f<33>;
	.reg .b64 	%rd<11>;
	// demoted variable
	.shared .align 4 .b8 _ZZ36reduce_kernel_sharedmem_coarsefactorPfS_jE7input_s[2048];
	ld.param.u64 	%rd2, [_Z36reduce_kernel_sharedmem_coarsefactorPfS_j_param_0];
	ld.param.u64 	%rd1, [_Z36reduce_kernel_sharedmem_coarsefactorPfS_j_param_1];
	mov.u32 	%r1, %ctaid.x;
	mov.u32 	%r4, %ntid.x;
	mul.lo.s32 	%r5, %r4, %r1;
	shl.b32 	%r6, %r5, 1;
	mov.u32 	%r2, %tid.x;
	add.s32 	%r7, %r6, %r2;
	cvta.to.global.u64 	%rd3, %rd2;
	mul.wide.u32 	%rd4, %r7, 4;
	add.s64 	%rd5, %rd3, %rd4;
	ld.global.f32 	%f1, [%rd5];
	add.f32 	%f2, %f1, 0f00000000;
	add.s32 	%r8, %r7, 512;
	mul.wide.u32 	%rd6, %r8, 4;
	add.s64 	%rd7, %rd3, %rd6;
	ld.global.f32 	%f3, [%rd7];
	add.f32 	%f4, %f2, %f3;
	shl.b32 	%r9, %r2, 2;
	mov.u32 	%r10, _ZZ36reduce_kernel_sharedmem_coarsefactorPfS_jE7input_s;
	add.s32 	%r3, %r10, %r9;
	st.shared.f32 	[%r3], %f4;
	bar.sync 	0;
	setp.gt.u32 	%p1, %r2, 255;
	@%p1 bra 	$L__BB3_2;
	ld.shared.f32 	%f5, [%r3+1024];
	ld.shared.f32 	%f6, [%r3];
	add.f32 	%f7, %f5, %f6;
	st.shared.f32 	[%r3], %f7;
$L__BB3_2:
	bar.sync 	0;
	setp.gt.u32 	%p2, %r2, 127;
	@%p2 bra 	$L__BB3_4;
	ld.shared.f32 	%f8, [%r3+512];
	ld.shared.f32 	%f9, [%r3];
	add.f32 	%f10, %f8, %f9;
	st.shared.f32 	[%r3], %f10;
$L__BB3_4:
	bar.sync 	0;
	setp.gt.u32 	%p3, %r2, 63;
	@%p3 bra 	$L__BB3_6;
	ld.shared.f32 	%f11, [%r3+256];
	ld.shared.f32 	%f12, [%r3];
	add.f32 	%f13, %f11, %f12;
	st.shared.f32 	[%r3], %f13;
$L__BB3_6:
	bar.sync 	0;
	setp.gt.u32 	%p4, %r2, 31;
	@%p4 bra 	$L__BB3_8;
	ld.shared.f32 	%f14, [%r3+128];
	ld.shared.f32 	%f15, [%r3];
	add.f32 	%f16, %f14, %f15;
	st.shared.f32 	[%r3], %f16;
$L__BB3_8:
	bar.sync 	0;
	setp.gt.u32 	%p5, %r2, 15;
	@%p5 bra 	$L__BB3_10;
	ld.shared.f32 	%f17, [%r3+64];
	ld.shared.f32 	%f18, [%r3];
	add.f32 	%f19, %f17, %f18;
	st.shared.f32 	[%r3], %f19;
$L__BB3_10:
	bar.sync 	0;
	setp.gt.u32 	%p6, %r2, 7;
	@%p6 bra 	$L__BB3_12;
	ld.shared.f32 	%f20, [%r3+32];
	ld.shared.f32 	%f21, [%r3];
	add.f32 	%f22, %f20, %f21;
	st.shared.f32 	[%r3], %f22;
$L__BB3_12:
	bar.sync 	0;
	setp.gt.u32 	%p7, %r2, 3;
	@%p7 bra 	$L__BB3_14;
	ld.shared.f32 	%f23, [%r3+16];
	ld.shared.f32 	%f24, [%r3];
	add.f32 	%f25, %f23, %f24;
	st.shared.f32 	[%r3], %f25;
$L__BB3_14:
	bar.sync 	0;
	setp.gt.u32 	%p8, %r2, 1;
	@%p8 bra 	$L__BB3_16;
	ld.shared.f32 	%f26, [%r3+8];
	ld.shared.f32 	%f27, [%r3];
	add.f32 	%f28, %f26, %f27;
	st.shared.f32 	[%r3], %f28;
$L__BB3_16:
	bar.sync 	0;
	setp.ne.s32 	%p9, %r2, 0;
	@%p9 bra 	$L__BB3_18;
	ld.shared.f32 	%f29, [_ZZ36reduce_kernel_sharedmem_coarsefactorPfS_jE7input_s+4];
	ld.shared.f32 	%f30, [%r3];
	add.f32 	%f31, %f29, %f30;
	st.shared.f32 	[%r3], %f31;
$L__BB3_18:
	setp.ne.s32 	%p10, %r2, 0;
	bar.sync 	0;
	@%p10 bra 	$L__BB3_20;
	ld.shared.f32 	%f32, [_ZZ36reduce_kernel_sharedmem_coarsefactorPfS_jE7input_s];
	cvta.to.global.u64 	%rd8, %rd1;
	mul.wide.u32 	%rd9, %r1, 4;
	add.s64 	%rd10, %rd8, %rd9;
	st.global.f32 	[%rd10], %f32;
$L__BB3_20:
	ret;

}


// ===== COMPILED SASS (sm_100) =====

	.target	sm_100

	.elftype	@"ET_EXEC"


//--------------------- .note.nv.tkinfo           --------------------------
	.section	.note.nv.tkinfo,"",@"SHT_NOTE"
	.sectionflags	@"SHF_NOTE_NV_TKINFO"
	.tkinfo
        /*0018*/ 	.word	0x00000002
        /*0030*/ 	.string	""
        /*0030*/ 	.string	"ptxas"
        /*0030*/ 	.string	"Cuda compilation tools, release 13.0, V13.0.88"
        /*0030*/ 	.string	"Build cuda_13.0.r13.0/compiler.36424714_0"
        /*0030*/ 	.string	"-arch sm_100 -m 64 "



//--------------------- .note.nv.cuinfo           --------------------------
	.section	.note.nv.cuinfo,"",@"SHT_NOTE"
	.sectionflags	@"SHF_NOTE_NV_CUINFO"
        /*0018*/ 	.short	0x0002
        /*001a*/ 	.short	0x0064
        /*001c*/ 	.short	0x0082
	.zero		2


//--------------------- .nv.info                  --------------------------
	.section	.nv.info,"",@"SHT_CUDA_INFO"
	.align	4


	//----- nvinfo : EIATTR_REGCOUNT
	.align		4
        /*0000*/ 	.byte	0x04, 0x2f
        /*0002*/ 	.short	(.L_1 - .L_0)
	.align		4
.L_0:
        /*0004*/ 	.word	index@(_Z13reduce_kernelPfS_j)
        /*0008*/ 	.word	0x00000010


	//----- nvinfo : EIATTR_FRAME_SIZE
	.align		4
.L_1:
        /*000c*/ 	.byte	0x04, 0x11
        /*000e*/ 	.short	(.L_3 - .L_2)
	.align		4
.L_2:
        /*0010*/ 	.word	index@(_Z13reduce_kernelPfS_j)
        /*0014*/ 	.word	0x00000000


	//----- nvinfo : EIATTR_REGCOUNT
	.align		4
.L_3:
        /*0018*/ 	.byte	0x04, 0x2f
        /*001a*/ 	.short	(.L_5 - .L_4)
	.align		4
.L_4:
        /*001c*/ 	.word	index@(_Z24reduce_kernel_controldivPfS_j)
        /*0020*/ 	.word	0x00000012


	//----- nvinfo : EIATTR_FRAME_SIZE
	.align		4
.L_5:
        /*0024*/ 	.byte	0x04, 0x11
        /*0026*/ 	.short	(.L_7 - .L_6)
	.align		4
.L_6:
        /*0028*/ 	.word	index@(_Z24reduce_kernel_controldivPfS_j)
        /*002c*/ 	.word	0x00000000


	//----- nvinfo : EIATTR_REGCOUNT
	.align		4
.L_7:
        /*0030*/ 	.byte	0x04, 0x2f
        /*0032*/ 	.short	(.L_9 - .L_8)
	.align		4
.L_8:
        /*0034*/ 	.word	index@(_Z23reduce_kernel_sharedmemPfS_j)
        /*0038*/ 	.word	0x0000000c


	//----- nvinfo : EIATTR_FRAME_SIZE
	.align		4
.L_9:
        /*003c*/ 	.byte	0x04, 0x11
        /*003e*/ 	.short	(.L_11 - .L_10)
	.align		4
.L_10:
        /*0040*/ 	.word	index@(_Z23reduce_kernel_sharedmemPfS_j)
        /*0044*/ 	.word	0x00000000


	//----- nvinfo : EIATTR_REGCOUNT
	.align		4
.L_11:
        /*0048*/ 	.byte	0x04, 0x2f
        /*004a*/ 	.short	(.L_13 - .L_12)
	.align		4
.L_12:
        /*004c*/ 	.word	index@(_Z36reduce_kernel_sharedmem_coarsefactorPfS_j)
        /*0050*/ 	.word	0x0000000c


	//----- nvinfo : EIATTR_FRAME_SIZE
	.align		4
.L_13:
        /*0054*/ 	.byte	0x04, 0x11
        /*0056*/ 	.short	(.L_15 - .L_14)
	.align		4
.L_14:
        /*0058*/ 	.word	index@(_Z36reduce_kernel_sharedmem_coarsefactorPfS_j)
        /*005c*/ 	.word	0x00000000


	//----- nvinfo : EIATTR_MIN_STACK_SIZE
	.align		4
.L_15:
        /*0060*/ 	.byte	0x04, 0x12
        /*0062*/ 	.short	(.L_17 - .L_16)
	.align		4
.L_16:
        /*0064*/ 	.word	index@(_Z36reduce_kernel_sharedmem_coarsefactorPfS_j)
        /*0068*/ 	.word	0x00000000


	//----- nvinfo : EIATTR_MIN_STACK_SIZE
	.align		4
.L_17:
        /*006c*/ 	.byte	0x04, 0x12
        /*006e*/ 	.short	(.L_19 - .L_18)
	.align		4
.L_18:
        /*0070*/ 	.word	index@(_Z23reduce_kernel_sharedmemPfS_j)
        /*0074*/ 	.word	0x00000000


	//----- nvinfo : EIATTR_MIN_STACK_SIZE
	.align		4
.L_19:
        /*0078*/ 	.byte	0x04, 0x12
        /*007a*/ 	.short	(.L_21 - .L_20)
	.align		4
.L_20:
        /*007c*/ 	.word	index@(_Z24reduce_kernel_controldivPfS_j)
        /*0080*/ 	.word	0x00000000


	//----- nvinfo : EIATTR_MIN_STACK_SIZE
	.align		4
.L_21:
        /*0084*/ 	.byte	0x04, 0x12
        /*0086*/ 	.short	(.L_23 - .L_22)
	.align		4
.L_22:
        /*0088*/ 	.word	index@(_Z13reduce_kernelPfS_j)
        /*008c*/ 	.word	0x00000000
.L_23:


//--------------------- .nv.compat                --------------------------
	.section	.nv.compat,"",@"SHT_CUDA_COMPAT_INFO"
	.align	4
        /*0000*/ 	.byte	0x02, 0x09, 0x00, 0x00, 0x02, 0x02, 0x01, 0x00, 0x02, 0x05, 0x05, 0x00, 0x03, 0x07, 0x01, 0x01
        /*0010*/ 	.byte	0x02, 0x03, 0x00, 0x00, 0x02, 0x06, 0x01, 0x00, 0x04, 0x0b, 0x08, 0x00, 0x09, 0x00, 0x00, 0x00
        /*0020*/ 	.byte	0x00, 0x00, 0x00, 0x00


//--------------------- .nv.info._Z36reduce_kernel_sharedmem_coarsefactorPfS_j --------------------------
	.section	.nv.info._Z36reduce_kernel_sharedmem_coarsefactorPfS_j,"",@"SHT_CUDA_INFO"
	.sectionflags	@""
	.align	4


	//----- nvinfo : EIATTR_CUDA_API_VERSION
	.align		4
        /*0000*/ 	.byte	0x04, 0x37
        /*0002*/ 	.short	(.L_25 - .L_24)
.L_24:
        /*0004*/ 	.word	0x00000082


	//----- nvinfo : EIATTR_KPARAM_INFO
	.align		4
.L_25:
        /*0008*/ 	.byte	0x04, 0x17
        /*000a*/ 	.short	(.L_27 - .L_26)
.L_26:
        /*000c*/ 	.word	0x00000000
        /*0010*/ 	.short	0x0002
        /*0012*/ 	.short	0x0010
        /*0014*/ 	.byte	0x00, 0xf0, 0x11, 0x00


	//----- nvinfo : EIATTR_KPARAM_INFO
	.align		4
.L_27:
        /*0018*/ 	.byte	0x04, 0x17
        /*001a*/ 	.short	(.L_29 - .L_28)
.L_28:
        /*001c*/ 	.word	0x00000000
        /*0020*/ 	.short	0x0001
        /*0022*/ 	.short	0x0008
        /*0024*/ 	.byte	0x00, 0xf5, 0x21, 0x00


	//----- nvinfo : EIATTR_KPARAM_INFO
	.align		4
.L_29:
        /*0028*/ 	.byte	0x04, 0x17
        /*002a*/ 	.short	(.L_31 - .L_30)
.L_30:
        /*002c*/ 	.word	0x00000000
        /*0030*/ 	.short	0x0000
        /*0032*/ 	.short	0x0000
        /*0034*/ 	.byte	0x00, 0xf5, 0x21, 0x00


	//----- nvinfo : EIATTR_SPARSE_MMA_MASK
	.align		4
.L_31:
        /*0038*/ 	.byte	0x03, 0x50
        /*003a*/ 	.short	0x0000


	//----- nvinfo : EIATTR_MAXREG_COUNT
	.align		4
        /*003c*/ 	.byte	0x03, 0x1b
        /*003e*/ 	.short	0x00ff


	//----- nvinfo : EIATTR_NUM_BARRIERS
	.align		4
        /*0040*/ 	.byte	0x02, 0x4c
        /*0042*/ 	.byte	0x01
	.zero		1


	//----- nvinfo : EIATTR_MERCURY_ISA_VERSION
	.align		4
        /*0044*/ 	.byte	0x03, 0x5f
        /*0046*/ 	.short	0x0101


	//----- nvinfo : EIATTR_VRC_CTA_INIT_COUNT
	.align		4
        /*0048*/ 	.byte	0x02, 0x4a
	.zero		1
	.zero		1


	//----- nvinfo : EIATTR_EXIT_INSTR_OFFSETS
	.align		4
        /*004c*/ 	.byte	0x04, 0x1c
        /*004e*/ 	.short	(.L_33 - .L_32)


	//   ....[0]....
.L_32:
        /*0050*/ 	.word	0x000004b0


	//   ....[1]....
        /*0054*/ 	.word	0x00000500


	//----- nvinfo : EIATTR_CBANK_PARAM_SIZE
	.align		4
.L_33:
        /*0058*/ 	.byte	0x03, 0x19
        /*005a*/ 	.short	0x0014


	//----- nvinfo : EIATTR_PARAM_CBANK
	.align		4
        /*005c*/ 	.byte	0x04, 0x0a
        /*005e*/ 	.short	(.L_35 - .L_34)
	.align		4
.L_34:
        /*0060*/ 	.word	index@(.nv.constant0._Z36reduce_kernel_sharedmem_coarsefactorPfS_j)
        /*0064*/ 	.short	0x0380
        /*0066*/ 	.short	0x0014


	//----- nvinfo : EIATTR_SW_WAR
	.align		4
.L_35:
        /*0068*/ 	.byte	0x04, 0x36
        /*006a*/ 	.short	(.L_37 - .L_36)
.L_36:
        /*006c*/ 	.word	0x00000008
.L_37:


//--------------------- .nv.info._Z23reduce_kernel_sharedmemPfS_j --------------------------
	.section	.nv.info._Z23reduce_kernel_sharedmemPfS_j,"",@"SHT_CUDA_INFO"
	.sectionflags	@""
	.align	4


	//----- nvinfo : EIATTR_CUDA_API_VERSION
	.align		4
        /*0000*/ 	.byte	0x04, 0x37
        /*0002*/ 	.short	(.L_39 - .L_38)
.L_38:
        /*0004*/ 	.word	0x00000082


	//----- nvinfo : EIATTR_KPARAM_INFO
	.align		4
.L_39:
        /*0008*/ 	.byte	0x04, 0x17
        /*000a*/ 	.short	(.L_41 - .L_40)
.L_40:
        /*000c*/ 	.word	0x00000000
        /*0010*/ 	.short	0x0002
        /*0012*/ 	.short	0x0010
        /*0014*/ 	.byte	0x00, 0xf0, 0x11, 0x00


	//----- nvinfo : EIATTR_KPARAM_INFO
	.align		4
.L_41:
        /*0018*/ 	.byte	0x04, 0x17
        /*001a*/ 	.short	(.L_43 - .L_42)
.L_42:
        /*001c*/ 	.word	0x00000000
        /*0020*/ 	.short	0x0001
        /*0022*/ 	.short	0x0008
        /*0024*/ 	.byte	0x00, 0xf5, 0x21, 0x00


	//----- nvinfo : EIATTR_KPARAM_INFO
	.align		4
.L_43:
        /*0028*/ 	.byte	0x04, 0x17
        /*002a*/ 	.short	(.L_45 - .L_44)
.L_44:
        /*002c*/ 	.word	0x00000000
        /*0030*/ 	.short	0x0000
        /*0032*/ 	.short	0x0000
        /*0034*/ 	.byte	0x00, 0xf5, 0x21, 0x00


	//----- nvinfo : EIATTR_SPARSE_MMA_MASK
	.align		4
.L_45:
        /*0038*/ 	.byte	0x03, 0x50
        /*003a*/ 	.short	0x0000


	//----- nvinfo : EIATTR_MAXREG_COUNT
	.align		4
        /*003c*/ 	.byte	0x03, 0x1b
        /*003e*/ 	.short	0x00ff


	//----- nvinfo : EIATTR_NUM_BARRIERS
	.align		4
        /*0040*/ 	.byte	0x02, 0x4c
        /*0042*/ 	.byte	0x01
	.zero		1


	//----- nvinfo : EIATTR_MERCURY_ISA_VERSION
	.align		4
        /*0044*/ 	.byte	0x03, 0x5f
        /*0046*/ 	.short	0x0101


	//----- nvinfo : EIATTR_VRC_CTA_INIT_COUNT
	.align		4
        /*0048*/ 	.byte	0x02, 0x4a
	.zero		1
	.zero		1


	//----- nvinfo : EIATTR_EXIT_INSTR_OFFSETS
	.align		4
        /*004c*/ 	.byte	0x04, 0x1c
        /*004e*/ 	.short	(.L_47 - .L_46)


	//   ....[0]....
.L_46:
        /*0050*/ 	.word	0x000004a0


	//   ....[1]....
        /*0054*/ 	.word	0x000004f0


	//----- nvinfo : EIATTR_CBANK_PARAM_SIZE
	.align		4
.L_47:
        /*0058*/ 	.byte	0x03, 0x19
        /*005a*/ 	.short	0x0014


	//----- nvinfo : EIATTR_PARAM_CBANK
	.align		4
        /*005c*/ 	.byte	0x04, 0x0a
        /*005e*/ 	.short	(.L_49 - .L_48)
	.align		4
.L_48:
        /*0060*/ 	.word	index@(.nv.constant0._Z23reduce_kernel_sharedmemPfS_j)
        /*0064*/ 	.short	0x0380
        /*0066*/ 	.short	0x0014


	//----- nvinfo : EIATTR_SW_WAR
	.align		4
.L_49:
        /*0068*/ 	.byte	0x04, 0x36
        /*006a*/ 	.short	(.L_51 - .L_50)
.L_50:
        /*006c*/ 	.word	0x00000008
.L_51:


//--------------------- .nv.info._Z24reduce_kernel_controldivPfS_j --------------------------
	.section	.nv.info._Z24reduce_kernel_controldivPfS_j,"",@"SHT_CUDA_INFO"
	.sectionflags	@""
	.align	4


	//----- nvinfo : EIATTR_CUDA_API_VERSION
	.align		4
        /*0000*/ 	.byte	0x04, 0x37
        /*0002*/ 	.short	(.L_53 - .L_52)
.L_52:
        /*0004*/ 	.word	0x00000082


	//----- nvinfo : EIATTR_KPARAM_INFO
	.align		4
.L_53:
        /*0008*/ 	.byte	0x04, 0x17
        /*000a*/ 	.short	(.L_55 - .L_54)
.L_54:
        /*000c*/ 	.word	0x00000000
        /*0010*/ 	.short	0x0002
        /*0012*/ 	.short	0x0010
        /*0014*/ 	.byte	0x00, 0xf0, 0x11, 0x00


	//----- nvinfo : EIATTR_KPARAM_INFO
	.align		4
.L_55:
        /*0018*/ 	.byte	0x04, 0x17
        /*001a*/ 	.short	(.L_57 - .L_56)
.L_56:
        /*001c*/ 	.word	0x00000000
        /*0020*/ 	.short	0x0001
        /*0022*/ 	.short	0x0008
        /*0024*/ 	.byte	0x00, 0xf5, 0x21, 0x00


	//----- nvinfo : EIATTR_KPARAM_INFO
	.align		4
.L_57:
        /*0028*/ 	.byte	0x04, 0x17
        /*002a*/ 	.short	(.L_59 - .L_58)
.L_58:
        /*002c*/ 	.word	0x00000000
        /*0030*/ 	.short	0x0000
        /*0032*/ 	.short	0x0000
        /*0034*/ 	.byte	0x00, 0xf5, 0x21, 0x00


	//----- nvinfo : EIATTR_SPARSE_MMA_MASK
	.align		4
.L_59:
        /*0038*/ 	.byte	0x03, 0x50
        /*003a*/ 	.short	0x0000


	//----- nvinfo : EIATTR_MAXREG_COUNT
	.align		4
        /*003c*/ 	.byte	0x03, 0x1b
        /*003e*/ 	.short	0x00ff


	//----- nvinfo : EIATTR_NUM_BARRIERS
	.align		4
        /*0040*/ 	.byte	0x02, 0x4c
        /*0042*/ 	.byte	0x01
	.zero		1


	//----- nvinfo : EIATTR_MERCURY_ISA_VERSION
	.align		4
        /*0044*/ 	.byte	0x03, 0x5f
        /*0046*/ 	.short	0x0101


	//----- nvinfo : EIATTR_VRC_CTA_INIT_COUNT
	.align		4
        /*0048*/ 	.byte	0x02, 0x4a
	.zero		1
	.zero		1


	//----- nvinfo : EIATTR_EXIT_INSTR_OFFSETS
	.align		4
        /*004c*/ 	.byte	0x04, 0x1c
        /*004e*/ 	.short	(.L_61 - .L_60)


	//   ....[0]....
.L_60:
        /*0050*/ 	.word	0x00000710


	//   ....[1]....
        /*0054*/ 	.word	0x00000760


	//----- nvinfo : EIATTR_CRS_STACK_SIZE
	.align		4
.L_61:
        /*0058*/ 	.byte	0x04, 0x1e
        /*005a*/ 	.short	(.L_63 - .L_62)
.L_62:
        /*005c*/ 	.word	0x00000000


	//----- nvinfo : EIATTR_CBANK_PARAM_SIZE
	.align		4
.L_63:
        /*0060*/ 	.byte	0x03, 0x19
        /*0062*/ 	.short	0x0014


	//----- nvinfo : EIATTR_PARAM_CBANK
	.align		4
        /*0064*/ 	.byte	0x04, 0x0a
        /*0066*/ 	.short	(.L_65 - .L_64)
	.align		4
.L_64:
        /*0068*/ 	.word	index@(.nv.constant0._Z24reduce_kernel_controldivPfS_j)
        /*006c*/ 	.short	0x0380
        /*006e*/ 	.short	0x0014


	//----- nvinfo : EIATTR_SW_WAR
	.align		4
.L_65:
        /*0070*/ 	.byte	0x04, 0x36
        /*0072*/ 	.short	(.L_67 - .L_66)
.L_66:
        /*0074*/ 	.word	0x00000008
.L_67:


//--------------------- .nv.info._Z13reduce_kernelPfS_j --------------------------
	.section	.nv.info._Z13reduce_kernelPfS_j,"",@"SHT_CUDA_INFO"
	.sectionflags	@""
	.align	4


	//----- nvinfo : EIATTR_CUDA_API_VERSION
	.align		4
        /*0000*/ 	.byte	0x04, 0x37
        /*0002*/ 	.short	(.L_69 - .L_68)
.L_68:
        /*0004*/ 	.word	0x00000082


	//----- nvinfo : EIATTR_KPARAM_INFO
	.align		4
.L_69:
        /*0008*/ 	.byte	0x04, 0x17
        /*000a*/ 	.short	(.L_71 - .L_70)
.L_70:
        /*000c*/ 	.word	0x00000000
        /*0010*/ 	.short	0x0002
        /*0012*/ 	.short	0x0010
        /*0014*/ 	.byte	0x00, 0xf0, 0x11, 0x00


	//----- nvinfo : EIATTR_KPARAM_INFO
	.align		4
.L_71:
        /*0018*/ 	.byte	0x04, 0x17
        /*001a*/ 	.short	(.L_73 - .L_72)
.L_72:
        /*001c*/ 	.word	0x00000000
        /*0020*/ 	.short	0x0001
        /*0022*/ 	.short	0x0008
        /*0024*/ 	.byte	0x00, 0xf5, 0x21, 0x00


	//----- nvinfo : EIATTR_KPARAM_INFO
	.align		4
.L_73:
        /*0028*/ 	.byte	0x04, 0x17
        /*002a*/ 	.short	(.L_75 - .L_74)
.L_74:
        /*002c*/ 	.word	0x00000000
        /*0030*/ 	.short	0x0000
        /*0032*/ 	.short	0x0000
        /*0034*/ 	.byte	0x00, 0xf5, 0x21, 0x00


	//----- nvinfo : EIATTR_SPARSE_MMA_MASK
	.align		4
.L_75:
        /*0038*/ 	.byte	0x03, 0x50
        /*003a*/ 	.short	0x0000


	//----- nvinfo : EIATTR_MAXREG_COUNT
	.align		4
        /*003c*/ 	.byte	0x03, 0x1b
        /*003e*/ 	.short	0x00ff


	//----- nvinfo : EIATTR_NUM_BARRIERS
	.align		4
        /*0040*/ 	.byte	0x02, 0x4c
        /*0042*/ 	.byte	0x01
	.zero		1


	//----- nvinfo : EIATTR_MERCURY_ISA_VERSION
	.align		4
        /*0044*/ 	.byte	0x03, 0x5f
        /*0046*/ 	.short	0x0101


	//----- nvinfo : EIATTR_VRC_CTA_INIT_COUNT
	.align		4
        /*0048*/ 	.byte	0x02, 0x4a
	.zero		1
	.zero		1


	//----- nvinfo : EIATTR_EXIT_INSTR_OFFSETS
	.align		4
        /*004c*/ 	.byte	0x04, 0x1c
        /*004e*/ 	.short	(.L_77 - .L_76)


	//   ....[0]....
.L_76:
        /*0050*/ 	.word	0x00000750


	//   ....[1]....
        /*0054*/ 	.word	0x000007a0


	//----- nvinfo : EIATTR_CRS_STACK_SIZE
	.align		4
.L_77:
        /*0058*/ 	.byte	0x04, 0x1e
        /*005a*/ 	.short	(.L_79 - .L_78)
.L_78:
        /*005c*/ 	.word	0x00000000


	//----- nvinfo : EIATTR_CBANK_PARAM_SIZE
	.align		4
.L_79:
        /*0060*/ 	.byte	0x03, 0x19
        /*0062*/ 	.short	0x0014


	//----- nvinfo : EIATTR_PARAM_CBANK
	.align		4
        /*0064*/ 	.byte	0x04, 0x0a
        /*0066*/ 	.short	(.L_81 - .L_80)
	.align		4
.L_80:
        /*0068*/ 	.word	index@(.nv.constant0._Z13reduce_kernelPfS_j)
        /*006c*/ 	.short	0x0380
        /*006e*/ 	.short	0x0014


	//----- nvinfo : EIATTR_SW_WAR
	.align		4
.L_81:
        /*0070*/ 	.byte	0x04, 0x36
        /*0072*/ 	.short	(.L_83 - .L_82)
.L_82:
        /*0074*/ 	.word	0x00000008
.L_83:


//--------------------- .nv.callgraph             --------------------------
	.section	.nv.callgraph,"",@"SHT_CUDA_CALLGRAPH"
	.align	4
	.sectionentsize	8
	.align		4
        /*0000*/ 	.word	0x00000000
	.align		4
        /*0004*/ 	.word	0xffffffff
	.align		4
        /*0008*/ 	.word	0x00000000
	.align		4
        /*000c*/ 	.word	0xfffffffe
	.align		4
        /*0010*/ 	.word	0x00000000
	.align		4
        /*0014*/ 	.word	0xfffffffd
	.align		4
        /*0018*/ 	.word	0x00000000
	.align		4
        /*001c*/ 	.word	0xfffffffc


//--------------------- .text._Z36reduce_kernel_sharedmem_coarsefactorPfS_j --------------------------
	.section	.text._Z36reduce_kernel_sharedmem_coarsefactorPfS_j,"ax",@progbits
	.align	128
        .global         _Z36reduce_kernel_sharedmem_coarsefactorPfS_j
        .type           _Z36reduce_kernel_sharedmem_coarsefactorPfS_j,@function
        .size           _Z36reduce_kernel_sharedmem_coarsefactorPfS_j,(.L_x_38 - _Z36reduce_kernel_sharedmem_coarsefactorPfS_j)
        .other          _Z36reduce_kernel_sharedmem_coarsefactorPfS_j,@"STO_CUDA_ENTRY STV_DEFAULT"
_Z36reduce_kernel_sharedmem_coarsefactorPfS_j:
.text._Z36reduce_kernel_sharedmem_coarsefactorPfS_j:
[----:B------:R-:W-:Y:S01]  /*0000*/  LDC R1, c[0x0][0x37c] ;  /* 0x0000df00ff017b82 */ /* 0x000fe20000000800 */
[----:B------:R-:W0:Y:S01]  /*0010*/  S2R R0, SR_CTAID.X ;  /* 0x0000000000007919 */ /* 0x000e220000002500 */
[----:B------:R-:W0:Y:S06]  /*0020*/  LDCU UR4, c[0x0][0x360] ;  /* 0x00006c00ff0477ac */ /* 0x000e2c0008000800 */
[----:B------:R-:W1:Y:S01]  /*0030*/  LDC.64 R6, c[0x0][0x380] ;  /* 0x0000e000ff067b82 */ /* 0x000e620000000a00 */
[----:B------:R-:W2:Y:S01]  /*0040*/  S2R R2, SR_TID.X ;  /* 0x0000000000027919 */ /* 0x000ea20000002100 */
[----:B------:R-:W3:Y:S01]  /*0050*/  LDCU.64 UR6, c[0x0][0x358] ;  /* 0x00006b00ff0677ac */ /* 0x000ee20008000a00 */
[----:B0-----:R-:W-:-:S05]  /*0060*/  IMAD R3, R0, UR4, RZ ;  /* 0x0000000400037c24 */ /* 0x001fca000f8e02ff */
[----:B--2---:R-:W-:-:S04]  /*0070*/  LEA R3, R3, R2, 0x1 ;  /* 0x0000000203037211 */ /* 0x004fc800078e08ff */
[C---:B------:R-:W-:Y:S01]  /*0080*/  IADD3 R9, PT, PT, R3.reuse, 0x200, RZ ;  /* 0x0000020003097810 */ /* 0x040fe20007ffe0ff */
[----:B-1----:R-:W-:-:S04]  /*0090*/  IMAD.WIDE.U32 R4, R3, 0x4, R6 ;  /* 0x0000000403047825 */ /* 0x002fc800078e0006 */
[----:B------:R-:W-:Y:S02]  /*00a0*/  IMAD.WIDE.U32 R6, R9, 0x4, R6 ;  /* 0x0000000409067825 */ /* 0x000fe400078e0006 */
[----:B---3--:R-:W2:Y:S04]  /*00b0*/  LDG.E R4, desc[UR6][R4.64] ;  /* 0x0000000604047981 */ /* 0x008ea8000c1e1900 */
[----:B------:R-:W3:Y:S01]  /*00c0*/  LDG.E R7, desc[UR6][R6.64] ;  /* 0x0000000606077981 */ /* 0x000ee2000c1e1900 */
[----:B------:R-:W0:Y:S01]  /*00d0*/  S2UR UR5, SR_CgaCtaId ;  /* 0x00000000000579c3 */ /* 0x000e220000008800 */
[----:B------:R-:W-:Y:S01]  /*00e0*/  UMOV UR4, 0x400 ;  /* 0x0000040000047882 */ /* 0x000fe20000000000 */
[C---:B------:R-:W-:Y:S02]  /*00f0*/  ISETP.GT.U32.AND P0, PT, R2.reuse, 0xff, PT ;  /* 0x000000ff0200780c */ /* 0x040fe40003f04070 */
[----:B------:R-:W-:Y:S01]  /*0100*/  ISETP.GT.U32.AND P1, PT, R2, 0x7f, PT ;  /* 0x0000007f0200780c */ /* 0x000fe20003f24070 */
[----:B0-----:R-:W-:-:S06]  /*0110*/  ULEA UR4, UR5, UR4, 0x18 ;  /* 0x0000000405047291 */ /* 0x001fcc000f8ec0ff */
[----:B------:R-:W-:Y:S01]  /*0120*/  LEA R3, R2, UR4, 0x2 ;  /* 0x0000000402037c11 */ /* 0x000fe2000f8e10ff */
[----:B--2---:R-:W-:-:S04]  /*0130*/  FADD R8, RZ, R4 ;  /* 0x00000004ff087221 */ /* 0x004fc80000000000 */
[----:B---3--:R-:W-:-:S05]  /*0140*/  FADD R8, R8, R7 ;  /* 0x0000000708087221 */ /* 0x008fca0000000000 */
[----:B------:R-:W-:Y:S01]  /*0150*/  STS [R3], R8 ;  /* 0x0000000803007388 */ /* 0x000fe20000000800 */
[----:B------:R-:W-:Y:S06]  /*0160*/  BAR.SYNC.DEFER_BLOCKING 0x0 ;  /* 0x0000000000007b1d */ /* 0x000fec0000010000 */
[----:B------:R-:W-:Y:S04]  /*0170*/  @!P0 LDS R4, [R3+0x400] ;  /* 0x0004000003048984 */ /* 0x000fe80000000800 */
[----:B------:R-:W0:Y:S02]  /*0180*/  @!P0 LDS R5, [R3] ;  /* 0x0000000003058984 */ /* 0x000e240000000800 */
[----:B0-----:R-:W-:-:S05]  /*0190*/  @!P0 FADD R4, R4, R5 ;  /* 0x0000000504048221 */ /* 0x001fca0000000000 */
[----:B------:R-:W-:Y:S01]  /*01a0*/  @!P0 STS [R3], R4 ;  /* 0x0000000403008388 */ /* 0x000fe20000000800 */
[----:B------:R-:W-:Y:S01]  /*01b0*/  BAR.SYNC.DEFER_BLOCKING 0x0 ;  /* 0x0000000000007b1d */ /* 0x000fe20000010000 */
[----:B------:R-:W-:-:S05]  /*01c0*/  ISETP.GT.U32.AND P0, PT, R2, 0x3f, PT ;  /* 0x0000003f0200780c */ /* 0x000fca0003f04070 */
        /* <DEDUP_REMOVED lines=35> */
[----:B------:R-:W-:-:S05]  /*0400*/  ISETP.NE.AND P0, PT, R2, RZ, PT ;  /* 0x000000ff0200720c */ /* 0x000fca0003f05270 */
[----:B------:R-:W-:Y:S04]  /*0410*/  @!P1 LDS R5, [R3+0x8] ;  /* 0x0000080003059984 */ /* 0x000fe80000000800 */
[----:B------:R-:W0:Y:S02]  /*0420*/  @!P1 LDS R6, [R3] ;  /* 0x0000000003069984 */ /* 0x000e240000000800 */
[----:B0-----:R-:W-:-:S05]  /*0430*/  @!P1 FADD R6, R5, R6 ;  /* 0x0000000605069221 */ /* 0x001fca0000000000 */
[----:B------:R-:W-:Y:S01]  /*0440*/  @!P1 STS [R3], R6 ;  /* 0x0000000603009388 */ /* 0x000fe20000000800 */
[----:B------:R-:W-:Y:S06]  /*0450*/  BAR.SYNC.DEFER_BLOCKING 0x0 ;  /* 0x0000000000007b1d */ /* 0x000fec0000010000 */
[----:B------:R-:W-:Y:S04]  /*0460*/  @!P0 LDS R2, [UR4+0x4] ;  /* 0x00000404ff028984 */ /* 0x000fe80008000800 */
[----:B------:R-:W0:Y:S02]  /*0470*/  @!P0 LDS R5, [R3] ;  /* 0x0000000003058984 */ /* 0x000e240000000800 */
[----:B0-----:R-:W-:-:S05]  /*0480*/  @!P0 FADD R2, R2, R5 ;  /* 0x0000000502028221 */ /* 0x001fca0000000000 */
[----:B------:R0:W-:Y:S01]  /*0490*/  @!P0 STS [R3], R2 ;  /* 0x0000000203008388 */ /* 0x0001e20000000800 */
[----:B------:R-:W-:Y:S06]  /*04a0*/  BAR.SYNC.DEFER_BLOCKING 0x0 ;  /* 0x0000000000007b1d */ /* 0x000fec0000010000 */
[----:B------:R-:W-:Y:S05]  /*04b0*/  @P0 EXIT ;  /* 0x000000000000094d */ /* 0x000fea0003800000 */
[----:B------:R-:W1:Y:S01]  /*04c0*/  LDS R5, [UR4] ;  /* 0x00000004ff057984 */ /* 0x000e620008000800 */
[----:B0-----:R-:W0:Y:S02]  /*04d0*/  LDC.64 R2, c[0x0][0x388] ;  /* 0x0000e200ff027b82 */ /* 0x001e240000000a00 */
[----:B0-----:R-:W-:-:S05]  /*04e0*/  IMAD.WIDE.U32 R2, R0, 0x4, R2 ;  /* 0x0000000400027825 */ /* 0x001fca00078e0002 */
[----:B-1----:R-:W-:Y:S01]  /*04f0*/  STG.E desc[UR6][R2.64], R5 ;  /* 0x0000000502007986 */ /* 0x002fe2000c101906 */
[----:B------:R-:W-:Y:S05]  /*0500*/  EXIT ;  /* 0x000000000000794d */ /* 0x000fea0003800000 */
.L_x_0:
[----:B------:R-:W-:-:S00]  /*0510*/  BRA `(.L_x_0) ;  /* 0xfffffffc00fc7947 */ /* 0x000fc0000383ffff */
[----:B------:R-:W-:-:S00]  /*0520*/  NOP ;  /* 0x0000000000007918 */ /* 0x000fc00000000000 */
        /* <DEDUP_REMOVED lines=13> */
.L_x_38:


//--------------------- .text._Z23reduce_kernel_sharedmemPfS_j --------------------------
	.section	.text._Z23reduce_kernel_sharedmemPfS_j,"ax",@progbits
	.align	128
        .global         _Z23reduce_kernel_sharedmemPfS_j
        .type           _Z23reduce_kernel_sharedmemPfS_j,@function
        .size           _Z23reduce_kernel_sharedmemPfS_j,(.L_x_39 - _Z23reduce_kernel_sharedmemPfS_j)
        .other          _Z23reduce_kernel_sharedmemPfS_j,@"STO_CUDA_ENTRY STV_DEFAULT"
_Z23reduce_kernel_sharedmemPfS_j:
.text._Z23reduce_kernel_sharedmemPfS_j:
        /* <DEDUP_REMOVED lines=12> */
[----:B------:R-:W2:Y:S01]  /*00c0*/  LDG.E R7, desc[UR6][R6.64] ;  /* 0x0000000606077981 */ /* 0x000ea2000c1e1900 */
[----:B------:R-:W0:Y:S01]  /*00d0*/  S2UR UR5, SR_CgaCtaId ;  /* 0x00000000000579c3 */ /* 0x000e220000008800 */
[----:B------:R-:W-:Y:S01]  /*00e0*/  UMOV UR4, 0x400 ;  /* 0x0000040000047882 */ /* 0x000fe20000000000 */
[C---:B------:R-:W-:Y:S02]  /*00f0*/  ISETP.GT.U32.AND P0, PT, R2.reuse, 0xff, PT ;  /* 0x000000ff0200780c */ /* 0x040fe40003f04070 */
[----:B------:R-:W-:Y:S01]  /*0100*/  ISETP.GT.U32.AND P1, PT, R2, 0x7f, PT ;  /* 0x0000007f0200780c */ /* 0x000fe20003f24070 */
[----:B0-----:R-:W-:-:S06]  /*0110*/  ULEA UR4, UR5, UR4, 0x18 ;  /* 0x0000000405047291 */ /* 0x001fcc000f8ec0ff */
[----:B------:R-:W-:Y:S01]  /*0120*/  LEA R3, R2, UR4, 0x2 ;  /* 0x0000000402037c11 */ /* 0x000fe2000f8e10ff */
[----:B--2---:R-:W-:-:S05]  /*0130*/  FADD R8, R4, R7 ;  /* 0x0000000704087221 */ /* 0x004fca0000000000 */
        /* <DEDUP_REMOVED lines=60> */
.L_x_1:
        /* <DEDUP_REMOVED lines=16> */
.L_x_39:


//--------------------- .text._Z24reduce_kernel_controldivPfS_j --------------------------
	.section	.text._Z24reduce_kernel_controldivPfS_j,"ax",@progbits
	.align	128
        .global         _Z24reduce_kernel_controldivPfS_j
        .type           _Z24reduce_kernel_controldivPfS_j,@function
        .size           _Z24reduce_kernel_controldivPfS_j,(.L_x_40 - _Z24reduce_kernel_controldivPfS_j)
        .other          _Z24reduce_kernel_controldivPfS_j,@"STO_CUDA_ENTRY STV_DEFAULT"
_Z24reduce_kernel_controldivPfS_j:
.text._Z24reduce_kernel_controldivPfS_j:
[----:B------:R-:W-:Y:S01]  /*0000*/  LDC R1, c[0x0][0x37c] ;  /* 0x0000df00ff017b82 */ /* 0x000fe20000000800 */
[----:B------:R-:W0:Y:S01]  /*0010*/  S2R R6, SR_TID.X ;  /* 0x0000000000067919 */ /* 0x000e220000002100 */
[----:B------:R-:W1:Y:S06]  /*0020*/  LDCU UR6, c[0x0][0x360] ;  /* 0x00006c00ff0677ac */ /* 0x000e6c0008000800 */
[----:B------:R-:W2:Y:S01]  /*0030*/  LDC.64 R2, c[0x0][0x380] ;  /* 0x0000e000ff027b82 */ /* 0x000ea20000000a00 */
[----:B------:R-:W1:Y:S01]  /*0040*/  S2R R0, SR_CTAID.X ;  /* 0x0000000000007919 */ /* 0x000e620000002500 */
[----:B------:R-:W3:Y:S01]  /*0050*/  LDCU.64 UR4, c[0x0][0x358] ;  /* 0x00006b00ff0477ac */ /* 0x000ee20008000a00 */
[----:B0-----:R-:W-:Y:S01]  /*0060*/  ISETP.GT.U32.AND P0, PT, R6, 0x1ff, PT ;  /* 0x000001ff0600780c */ /* 0x001fe20003f04070 */
[----:B-1----:R-:W-:-:S05]  /*0070*/  IMAD R7, R0, UR6, RZ ;  /* 0x0000000600077c24 */ /* 0x002fca000f8e02ff */
[----:B------:R-:W-:-:S07]  /*0080*/  LEA R7, R7, R6, 0x1 ;  /* 0x0000000607077211 */ /* 0x000fce00078e08ff */
[C---:B------:R-:W-:Y:S01]  /*0090*/  @!P0 IADD3 R9, PT, PT, R7.reuse, 0x200, RZ ;  /* 0x0000020007098810 */ /* 0x040fe20007ffe0ff */
[----:B--2---:R-:W-:-:S04]  /*00a0*/  IMAD.WIDE.U32 R4, R7, 0x4, R2 ;  /* 0x0000000407047825 */ /* 0x004fc800078e0002 */
[----:B------:R-:W-:Y:S01]  /*00b0*/  @!P0 IMAD.WIDE.U32 R8, R9, 0x4, R2 ;  /* 0x0000000409088825 */ /* 0x000fe200078e0002 */
[----:B---3--:R-:W2:Y:S05]  /*00c0*/  @!P0 LDG.E R11, desc[UR4][R4.64] ;  /* 0x00000004040b8981 */ /* 0x008eaa000c1e1900 */
[----:B------:R-:W2:Y:S01]  /*00d0*/  @!P0 LDG.E R8, desc[UR4][R8.64] ;  /* 0x0000000408088981 */ /* 0x000ea2000c1e1900 */
[----:B------:R-:W-:-:S13]  /*00e0*/  ISETP.GT.U32.AND P1, PT, R6, 0xff, PT ;  /* 0x000000ff0600780c */ /* 0x000fda0003f24070 */
[----:B------:R-:W-:Y:S01]  /*00f0*/  @!P1 IADD3 R15, PT, PT, R7, 0x100, RZ ;  /* 0x00000100070f9810 */ /* 0x000fe20007ffe0ff */
[----:B--2---:R-:W-:-:S04]  /*0100*/  @!P0 FADD R13, R8, R11 ;  /* 0x0000000b080d8221 */ /* 0x004fc80000000000 */
[----:B------:R-:W-:Y:S01]  /*0110*/  @!P1 IMAD.WIDE.U32 R10, R15, 0x4, R2 ;  /* 0x000000040f0a9825 */ /* 0x000fe200078e0002 */
[----:B------:R0:W-:Y:S01]  /*0120*/  @!P0 STG.E desc[UR4][R4.64], R13 ;  /* 0x0000000d04008986 */ /* 0x0001e2000c101904 */
[----:B------:R-:W-:Y:S06]  /*0130*/  BAR.SYNC.DEFER_BLOCKING 0x0 ;  /* 0x0000000000007b1d */ /* 0x000fec0000010000 */
[----:B------:R-:W2:Y:S04]  /*0140*/  @!P1 LDG.E R10, desc[UR4][R10.64] ;  /* 0x000000040a0a9981 */ /* 0x000ea8000c1e1900 */
[----:B------:R-:W2:Y:S01]  /*0150*/  @!P1 LDG.E R15, desc[UR4][R4.64] ;  /* 0x00000004040f9981 */ /* 0x000ea2000c1e1900 */
[C---:B------:R-:W-:Y:S01]  /*0160*/  ISETP.GT.U32.AND P6, PT, R6.reuse, 0x7f, PT ;  /* 0x0000007f0600780c */ /* 0x040fe20003fc4070 */
[----:B------:R-:W-:Y:S01]  /*0170*/  BSSY.RECONVERGENT B0, `(.L_x_2) ;  /* 0x0000013000007945 */ /* 0x000fe20003800200 */
[----:B------:R-:W-:-:S02]  /*0180*/  ISETP.GT.U32.AND P2, PT, R6, 0x3f, PT ;  /* 0x0000003f0600780c */ /* 0x000fc40003f44070 */
[C---:B------:R-:W-:Y:S02]  /*0190*/  ISETP.GT.U32.AND P0, PT, R6.reuse, 0x1f, PT ;  /* 0x0000001f0600780c */ /* 0x040fe40003f04070 */
[----:B------:R-:W-:Y:S02]  /*01a0*/  P2R R8, PR, RZ, 0x4 ;  /* 0x00000004ff087803 */ /* 0x000fe40000000000 */
[C---:B------:R-:W-:Y:S02]  /*01b0*/  ISETP.GT.U32.AND P2, PT, R6.reuse, 0x7, PT ;  /* 0x000000070600780c */ /* 0x040fe40003f44070 */
[C---:B------:R-:W-:Y:S02]  /*01c0*/  ISETP.GT.U32.AND P3, PT, R6.reuse, 0x3, PT ;  /* 0x000000030600780c */ /* 0x040fe40003f64070 */
[C---:B------:R-:W-:Y:S02]  /*01d0*/  ISETP.GT.U32.AND P4, PT, R6.reuse, 0x1, PT ;  /* 0x000000010600780c */ /* 0x040fe40003f84070 */
[----:B------:R-:W-:Y:S01]  /*01e0*/  ISETP.NE.AND P5, PT, R6, RZ, PT ;  /* 0x000000ff0600720c */ /* 0x000fe20003fa5270 */
[----:B--2---:R-:W-:-:S05]  /*01f0*/  @!P1 FADD R15, R10, R15 ;  /* 0x0000000f0a0f9221 */ /* 0x004fca0000000000 */
[----:B------:R0:W-:Y:S01]  /*0200*/  @!P1 STG.E desc[UR4][R4.64], R15 ;  /* 0x0000000f04009986 */ /* 0x0001e2000c101904 */
[----:B------:R-:W-:Y:S01]  /*0210*/  BAR.SYNC.DEFER_BLOCKING 0x0 ;  /* 0x0000000000007b1d */ /* 0x000fe20000010000 */
[----:B------:R-:W-:-:S05]  /*0220*/  ISETP.GT.U32.AND P1, PT, R6, 0xf, PT ;  /* 0x0000000f0600780c */ /* 0x000fca0003f24070 */
[----:B------:R-:W-:Y:S08]  /*0230*/  @P6 BRA `(.L_x_3) ;  /* 0x0000000000186947 */ /* 0x000ff00003800000 */
[----:B------:R-:W-:Y:S01]  /*0240*/  IADD3 R9, PT, PT, R7, 0x80, RZ ;  /* 0x0000008007097810 */ /* 0x000fe20007ffe0ff */
[----:B------:R-:W2:Y:S04]  /*0250*/  LDG.E R11, desc[UR4][R4.64] ;  /* 0x00000004040b7981 */ /* 0x000ea8000c1e1900 */
[----:B------:R-:W-:-:S06]  /*0260*/  IMAD.WIDE.U32 R8, R9, 0x4, R2 ;  /* 0x0000000409087825 */ /* 0x000fcc00078e0002 */
[----:B------:R-:W2:Y:S02]  /*0270*/  LDG.E R8, desc[UR4][R8.64] ;  /* 0x0000000408087981 */ /* 0x000ea4000c1e1900 */
[----:B--2---:R-:W-:-:S05]  /*0280*/  FADD R11, R8, R11 ;  /* 0x0000000b080b7221 */ /* 0x004fca0000000000 */
[----:B------:R1:W-:Y:S02]  /*0290*/  STG.E desc[UR4][R4.64], R11 ;  /* 0x0000000b04007986 */ /* 0x0003e4000c101904 */
.L_x_3:
[----:B------:R-:W-:Y:S05]  /*02a0*/  BSYNC.RECONVERGENT B0 ;  /* 0x0000000000007941 */ /* 0x000fea0003800200 */
.L_x_2:
[----:B------:R-:W-:Y:S01]  /*02b0*/  BAR.SYNC.DEFER_BLOCKING 0x0 ;  /* 0x0000000000007b1d */ /* 0x000fe20000010000 */
[----:B------:R-:W-:-:S05]  /*02c0*/  ISETP.GT.U32.AND P6, PT, R6, 0x3f, PT ;  /* 0x0000003f0600780c */ /* 0x000fca0003fc4070 */
[----:B------:R-:W-:Y:S08]  /*02d0*/  BSSY.RECONVERGENT B0, `(.L_x_4) ;  /* 0x0000008000007945 */ /* 0x000ff00003800200 */
[----:B------:R-:W-:Y:S05]  /*02e0*/  @P6 BRA `(.L_x_5) ;  /* 0x0000000000186947 */ /* 0x000fea0003800000 */
[----:B------:R-:W-:Y:S01]  /*02f0*/  IADD3 R9, PT, PT, R7, 0x40, RZ ;  /* 0x0000004007097810 */ /* 0x000fe20007ffe0ff */
[----:B-1----:R-:W2:Y:S04]  /*0300*/  LDG.E R11, desc[UR4][R4.64] ;  /* 0x00000004040b7981 */ /* 0x002ea8000c1e1900 */
[----:B------:R-:W-:-:S06]  /*0310*/  IMAD.WIDE.U32 R8, R9, 0x4, R2 ;  /* 0x0000000409087825 */ /* 0x000fcc00078e0002 */
[----:B------:R-:W2:Y:S02]  /*0320*/  LDG.E R8, desc[UR4][R8.64] ;  /* 0x0000000408087981 */ /* 0x000ea4000c1e1900 */
[----:B--2---:R-:W-:-:S05]  /*0330*/  FADD R11, R8, R11 ;  /* 0x0000000b080b7221 */ /* 0x004fca0000000000 */
[----:B------:R2:W-:Y:S02]  /*0340*/  STG.E desc[UR4][R4.64], R11 ;  /* 0x0000000b04007986 */ /* 0x0005e4000c101904 */
.L_x_5:
[----:B------:R-:W-:Y:S05]  /*0350*/  BSYNC.RECONVERGENT B0 ;  /* 0x0000000000007941 */ /* 0x000fea0003800200 */
.L_x_4:
[----:B------:R-:W-:Y:S06]  /*0360*/  BAR.SYNC.DEFER_BLOCKING 0x0 ;  /* 0x0000000000007b1d */ /* 0x000fec0000010000 */
[----:B------:R-:W-:Y:S04]  /*0370*/  BSSY.RECONVERGENT B0, `(.L_x_6) ;  /* 0x0000008000007945 */ /* 0x000fe80003800200 */
[----:B------:R-:W-:Y:S05]  /*0380*/  @P0 BRA `(.L_x_7) ;  /* 0x0000000000180947 */ /* 0x000fea0003800000 */
[----:B------:R-:W-:Y:S01]  /*0390*/  IADD3 R9, PT, PT, R7, 0x20, RZ ;  /* 0x0000002007097810 */ /* 0x000fe20007ffe0ff */
[----:B-12---:R-:W2:Y:S04]  /*03a0*/  LDG.E R11, desc[UR4][R4.64] ;  /* 0x00000004040b7981 */ /* 0x006ea8000c1e1900 */
[----:B------:R-:W-:-:S06]  /*03b0*/  IMAD.WIDE.U32 R8, R9, 0x4, R2 ;  /* 0x0000000409087825 */ /* 0x000fcc00078e0002 */
[----:B------:R-:W2:Y:S02]  /*03c0*/  LDG.E R8, desc[UR4][R8.64] ;  /* 0x0000000408087981 */ /* 0x000ea4000c1e1900 */
[----:B--2---:R-:W-:-:S05]  /*03d0*/  FADD R11, R8, R11 ;  /* 0x0000000b080b7221 */ /* 0x004fca0000000000 */
[----:B------:R3:W-:Y:S02]  /*03e0*/  STG.E desc[UR4][R4.64], R11 ;  /* 0x0000000b04007986 */ /* 0x0007e4000c101904 */
.L_x_7:
[----:B------:R-:W-:Y:S05]  /*03f0*/  BSYNC.RECONVERGENT B0 ;  /* 0x0000000000007941 */ /* 0x000fea0003800200 */
.L_x_6:
[----:B------:R-:W-:Y:S06]  /*0400*/  BAR.SYNC.DEFER_BLOCKING 0x0 ;  /* 0x0000000000007b1d */ /* 0x000fec0000010000 */
[----:B------:R-:W-:Y:S04]  /*0410*/  BSSY.RECONVERGENT B0, `(.L_x_8) ;  /* 0x0000008000007945 */ /* 0x000fe80003800200 */
[----:B------:R-:W-:Y:S05]  /*0420*/  @P1 BRA `(.L_x_9) ;  /* 0x0000000000181947 */ /* 0x000fea0003800000 */
[----:B------:R-:W-:Y:S01]  /*0430*/  IADD3 R9, PT, PT, R7, 0x10, RZ ;  /* 0x0000001007097810 */ /* 0x000fe20007ffe0ff */
[----:B-123--:R-:W2:Y:S04]  /*0440*/  LDG.E R11, desc[UR4][R4.64] ;  /* 0x00000004040b7981 */ /* 0x00eea8000c1e1900 */
[----:B------:R-:W-:-:S06]  /*0450*/  IMAD.WIDE.U32 R8, R9, 0x4, R2 ;  /* 0x0000000409087825 */ /* 0x000fcc00078e0002 */
[----:B------:R-:W2:Y:S02]  /*0460*/  LDG.E R8, desc[UR4][R8.64] ;  /* 0x0000000408087981 */ /* 0x000ea4000c1e1900 */
[----:B--2---:R-:W-:-:S05]  /*0470*/  FADD R11, R8, R11 ;  /* 0x0000000b080b7221 */ /* 0x004fca0000000000 */
[----:B------:R4:W-:Y:S02]  /*0480*/  STG.E desc[UR4][R4.64], R11 ;  /* 0x0000000b04007986 */ /* 0x0009e4000c101904 */
.L_x_9:
[----:B------:R-:W-:Y:S05]  /*0490*/  BSYNC.RECONVERGENT B0 ;  /* 0x0000000000007941 */ /* 0x000fea0003800200 */
.L_x_8:
[----:B------:R-:W-:Y:S06]  /*04a0*/  BAR.SYNC.DEFER_BLOCKING 0x0 ;  /* 0x0000000000007b1d */ /* 0x000fec0000010000 */
[----:B------:R-:W-:Y:S04]  /*04b0*/  BSSY.RECONVERGENT B0, `(.L_x_10) ;  /* 0x0000008000007945 */ /* 0x000fe80003800200 */
[----:B------:R-:W-:Y:S05]  /*04c0*/  @P2 BRA `(.L_x_11) ;  /* 0x0000000000182947 */ /* 0x000fea0003800000 */
[----:B------:R-:W-:Y:S01]  /*04d0*/  IADD3 R9, PT, PT, R7, 0x8, RZ ;  /* 0x0000000807097810 */ /* 0x000fe20007ffe0ff */
[----:B-1234-:R-:W2:Y:S04]  /*04e0*/  LDG.E R11, desc[UR4][R4.64] ;  /* 0x00000004040b7981 */ /* 0x01eea8000c1e1900 */
[----:B------:R-:W-:-:S06]  /*04f0*/  IMAD.WIDE.U32 R8, R9, 0x4, R2 ;  /* 0x0000000409087825 */ /* 0x000fcc00078e0002 */
[----:B------:R-:W2:Y:S02]  /*0500*/  LDG.E R8, desc[UR4][R8.64] ;  /* 0x0000000408087981 */ /* 0x000ea4000c1e1900 */
[----:B--2---:R-:W-:-:S05]  /*0510*/  FADD R11, R8, R11 ;  /* 0x0000000b080b7221 */ /* 0x004fca0000000000 */
[----:B------:R1:W-:Y:S02]  /*0520*/  STG.E desc[UR4][R4.64], R11 ;  /* 0x0000000b04007986 */ /* 0x0003e4000c101904 */
.L_x_11:
[----:B------:R-:W-:Y:S05]  /*0530*/  BSYNC.RECONVERGENT B0 ;  /* 0x0000000000007941 */ /* 0x000fea0003800200 */
.L_x_10:
        /* <DEDUP_REMOVED lines=9> */
.L_x_13:
[----:B------:R-:W-:Y:S05]  /*05d0*/  BSYNC.RECONVERGENT B0 ;  /* 0x0000000000007941 */ /* 0x000fea0003800200 */
.L_x_12:
[----:B------:R-:W-:Y:S06]  /*05e0*/  BAR.SYNC.DEFER_BLOCKING 0x0 ;  /* 0x0000000000007b1d */ /* 0x000fec0000010000 */
[----:B------:R-:W-:Y:S04]  /*05f0*/  BSSY.RECONVERGENT B0, `(.L_x_14) ;  /* 0x0000008000007945 */ /* 0x000fe80003800200 */
[----:B------:R-:W-:Y:S05]  /*0600*/  @P4 BRA `(.L_x_15) ;  /* 0x0000000000184947 */ /* 0x000fea0003800000 */
[----:B------:R-:W-:-:S05]  /*0610*/  IADD3 R7, PT, PT, R7, 0x2, RZ ;  /* 0x0000000207077810 */ /* 0x000fca0007ffe0ff */
[----:B------:R-:W-:Y:S02]  /*0620*/  IMAD.WIDE.U32 R2, R7, 0x4, R2 ;  /* 0x0000000407027825 */ /* 0x000fe400078e0002 */
[----:B------:R-:W5:Y:S04]  /*0630*/  LDG.E R7, desc[UR4][R4.64] ;  /* 0x0000000404077981 */ /* 0x000f68000c1e1900 */
[----:B------:R-:W5:Y:S02]  /*0640*/  LDG.E R2, desc[UR4][R2.64] ;  /* 0x0000000402027981 */ /* 0x000f64000c1e1900 */
[----:B-----5:R-:W-:-:S05]  /*0650*/  FADD R7, R2, R7 ;  /* 0x0000000702077221 */ /* 0x020fca0000000000 */
[----:B------:R0:W-:Y:S02]  /*0660*/  STG.E desc[UR4][R4.64], R7 ;  /* 0x0000000704007986 */ /* 0x0001e4000c101904 */
.L_x_15:
[----:B------:R-:W-:Y:S05]  /*0670*/  BSYNC.RECONVERGENT B0 ;  /* 0x0000000000007941 */ /* 0x000fea0003800200 */
.L_x_14:
[----:B------:R-:W-:Y:S06]  /*0680*/  BAR.SYNC.DEFER_BLOCKING 0x0 ;  /* 0x0000000000007b1d */ /* 0x000fec0000010000 */
[----:B------:R-:W-:Y:S04]  /*0690*/  BSSY.RECONVERGENT B0, `(.L_x_16) ;  /* 0x0000006000007945 */ /* 0x000fe80003800200 */
[----:B------:R-:W-:Y:S05]  /*06a0*/  @P5 BRA `(.L_x_17) ;  /* 0x0000000000105947 */ /* 0x000fea0003800000 */
[----:B------:R-:W5:Y:S04]  /*06b0*/  LDG.E R2, desc[UR4][R4.64+0x4] ;  /* 0x0000040404027981 */ /* 0x000f68000c1e1900 */
[----:B------:R-:W5:Y:S02]  /*06c0*/  LDG.E R3, desc[UR4][R4.64] ;  /* 0x0000000404037981 */ /* 0x000f64000c1e1900 */
[----:B-----5:R-:W-:-:S05]  /*06d0*/  FADD R3, R2, R3 ;  /* 0x0000000302037221 */ /* 0x020fca0000000000 */
[----:B------:R0:W-:Y:S02]  /*06e0*/  STG.E desc[UR4][R4.64], R3 ;  /* 0x0000000304007986 */ /* 0x0001e4000c101904 */
.L_x_17:
[----:B------:R-:W-:Y:S05]  /*06f0*/  BSYNC.RECONVERGENT B0 ;  /* 0x0000000000007941 */ /* 0x000fea0003800200 */
.L_x_16:
[----:B------:R-:W-:Y:S06]  /*0700*/  BAR.SYNC.DEFER_BLOCKING 0x0 ;  /* 0x0000000000007b1d */ /* 0x000fec0000010000 */
[----:B------:R-:W-:Y:S05]  /*0710*/  @P5 EXIT ;  /* 0x000000000000594d */ /* 0x000fea0003800000 */
[----:B01234-:R-:W2:Y:S01]  /*0720*/  LDG.E R5, desc[UR4][R4.64] ;  /* 0x0000000404057981 */ /* 0x01fea2000c1e1900 */
[----:B------:R-:W0:Y:S02]  /*0730*/  LDC.64 R2, c[0x0][0x388] ;  /* 0x0000e200ff027b82 */ /* 0x000e240000000a00 */
[----:B0-----:R-:W-:-:S05]  /*0740*/  IMAD.WIDE.U32 R2, R0, 0x4, R2 ;  /* 0x0000000400027825 */ /* 0x001fca00078e0002 */
[----:B--2---:R-:W-:Y:S01]  /*0750*/  STG.E desc[UR4][R2.64], R5 ;  /* 0x0000000502007986 */ /* 0x004fe2000c101904 */
[----:B------:R-:W-:Y:S05]  /*0760*/  EXIT ;  /* 0x000000000000794d */ /* 0x000fea0003800000 */
.L_x_18:
        /* <DEDUP_REMOVED lines=9> */
.L_x_40:


//--------------------- .text._Z13reduce_kernelPfS_j --------------------------
	.section	.text._Z13reduce_kernelPfS_j,"ax",@progbits
	.align	128
        .global         _Z13reduce_kernelPfS_j
        .type           _Z13reduce_kernelPfS_j,@function
        .size           _Z13reduce_kernelPfS_j,(.L_x_41 - _Z13reduce_kernelPfS_j)
        .other          _Z13reduce_kernelPfS_j,@"STO_CUDA_ENTRY STV_DEFAULT"
_Z13reduce_kernelPfS_j:
.text._Z13reduce_kernelPfS_j:
[----:B------:R-:W-:Y:S01]  /*0000*/  LDC R1, c[0x0][0x37c] ;  /* 0x0000df00ff017b82 */ /* 0x000fe20000000800 */
[----:B------:R-:W0:Y:S01]  /*0010*/  S2R R0, SR_CTAID.X ;  /* 0x0000000000007919 */ /* 0x000e220000002500 */
[----:B------:R-:W0:Y:S06]  /*0020*/  LDCU UR6, c[0x0][0x360] ;  /* 0x00006c00ff0677ac */ /* 0x000e2c0008000800 */
[----:B------:R-:W1:Y:S01]  /*0030*/  LDC.64 R4, c[0x0][0x380] ;  /* 0x0000e000ff047b82 */ /* 0x000e620000000a00 */
[----:B------:R-:W0:Y:S01]  /*0040*/  S2R R9, SR_TID.X ;  /* 0x0000000000097919 */ /* 0x000e220000002100 */
[----:B------:R-:W2:Y:S01]  /*0050*/  LDCU.64 UR4, c[0x0][0x358] ;  /* 0x00006b00ff0477ac */ /* 0x000ea20008000a00 */
[----:B0-----:R-:W-:-:S05]  /*0060*/  IMAD R7, R0, UR6, R9 ;  /* 0x0000000600077c24 */ /* 0x001fca000f8e0209 */
[----:B------:R-:W-:-:S05]  /*0070*/  SHF.L.U32 R7, R7, 0x1, RZ ;  /* 0x0000000107077819 */ /* 0x000fca00000006ff */
[----:B-1----:R-:W-:-:S05]  /*0080*/  IMAD.WIDE.U32 R2, R7, 0x4, R4 ;  /* 0x0000000407027825 */ /* 0x002fca00078e0004 */
[----:B--2---:R-:W2:Y:S04]  /*0090*/  LDG.E R6, desc[UR4][R2.64+0x4] ;  /* 0x0000040402067981 */ /* 0x004ea8000c1e1900 */
[----:B------:R-:W2:Y:S01]  /*00a0*/  LDG.E R11, desc[UR4][R2.64] ;  /* 0x00000004020b7981 */ /* 0x000ea2000c1e1900 */
[C---:B------:R-:W-:Y:S01]  /*00b0*/  LOP3.LUT R8, R9.reuse, 0x1, RZ, 0xc0, !PT ;  /* 0x0000000109087812 */ /* 0x040fe200078ec0ff */
[----:B------:R-:W-:Y:S01]  /*00c0*/  BSSY.RECONVERGENT B0, `(.L_x_19) ;  /* 0x0000014000007945 */ /* 0x000fe20003800200 */
[C---:B------:R-:W-:Y:S02]  /*00d0*/  LOP3.LUT P2, RZ, R9.reuse, 0xf, RZ, 0xc0, !PT ;  /* 0x0000000f09ff7812 */ /* 0x040fe4000784c0ff */
[----:B------:R-:W-:Y:S02]  /*00e0*/  ISETP.NE.U32.AND P4, PT, R8, 0x1, PT ;  /* 0x000000010800780c */ /* 0x000fe40003f85070 */
[----:B------:R-:W-:-:S02]  /*00f0*/  LOP3.LUT P5, RZ, R9, 0x3, RZ, 0xc0, !PT ;  /* 0x0000000309ff7812 */ /* 0x000fc400078ac0ff */
[C---:B------:R-:W-:Y:S02]  /*0100*/  LOP3.LUT P6, RZ, R9.reuse, 0x7, RZ, 0xc0, !PT ;  /* 0x0000000709ff7812 */ /* 0x040fe400078cc0ff */
[C---:B------:R-:W-:Y:S02]  /*0110*/  LOP3.LUT P0, RZ, R9.reuse, 0x1f, RZ, 0xc0, !PT ;  /* 0x0000001f09ff7812 */ /* 0x040fe4000780c0ff */
[C---:B------:R-:W-:Y:S02]  /*0120*/  LOP3.LUT P1, RZ, R9.reuse, 0x3f, RZ, 0xc0, !PT ;  /* 0x0000003f09ff7812 */ /* 0x040fe4000782c0ff */
[C---:B------:R-:W-:Y:S01]  /*0130*/  LOP3.LUT P3, RZ, R9.reuse, 0xff, RZ, 0xc0, !PT ;  /* 0x000000ff09ff7812 */ /* 0x040fe2000786c0ff */
[----:B--2---:R-:W-:Y:S01]  /*0140*/  FADD R11, R6, R11 ;  /* 0x0000000b060b7221 */ /* 0x004fe20000000000 */
[----:B------:R-:W-:Y:S02]  /*0150*/  P2R R6, PR, RZ, 0x4 ;  /* 0x00000004ff067803 */ /* 0x000fe40000000000 */
[----:B------:R-:W-:-:S02]  /*0160*/  LOP3.LUT P2, RZ, R9, 0x7f, RZ, 0xc0, !PT ;  /* 0x0000007f09ff7812 */ /* 0x000fc4000784c0ff */
[----:B------:R0:W-:Y:S01]  /*0170*/  STG.E desc[UR4][R2.64], R11 ;  /* 0x0000000b02007986 */ /* 0x0001e2000c101904 */
[----:B------:R-:W-:Y:S06]  /*0180*/  BAR.SYNC.DEFER_BLOCKING 0x0 ;  /* 0x0000000000007b1d */ /* 0x000fec0000010000 */
[----:B------:R-:W-:Y:S05]  /*0190*/  @!P4 BRA `(.L_x_20) ;  /* 0x000000000018c947 */ /* 0x000fea0003800000 */
[----:B0-----:R-:W-:Y:S01]  /*01a0*/  IADD3 R11, PT, PT, R7, 0x2, RZ ;  /* 0x00000002070b7810 */ /* 0x001fe20007ffe0ff */
[----:B------:R-:W2:Y:S04]  /*01b0*/  LDG.E R13, desc[UR4][R2.64] ;  /* 0x00000004020d7981 */ /* 0x000ea8000c1e1900 */
[----:B------:R-:W-:-:S06]  /*01c0*/  IMAD.WIDE.U32 R10, R11, 0x4, R4 ;  /* 0x000000040b0a7825 */ /* 0x000fcc00078e0004 */
[----:B------:R-:W2:Y:S02]  /*01d0*/  LDG.E R10, desc[UR4][R10.64] ;  /* 0x000000040a0a7981 */ /* 0x000ea4000c1e1900 */
[----:B--2---:R-:W-:-:S05]  /*01e0*/  FADD R13, R10, R13 ;  /* 0x0000000d0a0d7221 */ /* 0x004fca0000000000 */
[----:B------:R1:W-:Y:S02]  /*01f0*/  STG.E desc[UR4][R2.64], R13 ;  /* 0x0000000d02007986 */ /* 0x0003e4000c101904 */
.L_x_20:
[----:B------:R-:W-:Y:S05]  /*0200*/  BSYNC.RECONVERGENT B0 ;  /* 0x0000000000007941 */ /* 0x000fea0003800200 */
.L_x_19:
[----:B------:R-:W-:Y:S01]  /*0210*/  BAR.SYNC.DEFER_BLOCKING 0x0 ;  /* 0x0000000000007b1d */ /* 0x000fe20000010000 */
[----:B------:R-:W-:-:S05]  /*0220*/  LOP3.LUT P4, RZ, R9, 0x1ff, RZ, 0xc0, !PT ;  /* 0x000001ff09ff7812 */ /* 0x000fca000788c0ff */
[----:B------:R-:W-:Y:S04]  /*0230*/  BSSY.RECONVERGENT B0, `(.L_x_21) ;  /* 0x0000008000007945 */ /* 0x000fe80003800200 */
[----:B------:R-:W-:Y:S05]  /*0240*/  @P5 BRA `(.L_x_22) ;  /* 0x0000000000185947 */ /* 0x000fea0003800000 */
[----:B0-----:R-:W-:Y:S01]  /*0250*/  IADD3 R11, PT, PT, R7, 0x4, RZ ;  /* 0x00000004070b7810 */ /* 0x001fe20007ffe0ff */
[----:B-1----:R-:W2:Y:S04]  /*0260*/  LDG.E R13, desc[UR4][R2.64] ;  /* 0x00000004020d7981 */ /* 0x002ea8000c1e1900 */
[----:B------:R-:W-:-:S06]  /*0270*/  IMAD.WIDE.U32 R10, R11, 0x4, R4 ;  /* 0x000000040b0a7825 */ /* 0x000fcc00078e0004 */
[----:B------:R-:W2:Y:S02]  /*0280*/  LDG.E R10, desc[UR4][R10.64] ;  /* 0x000000040a0a7981 */ /* 0x000ea4000c1e1900 */
[----:B--2---:R-:W-:-:S05]  /*0290*/  FADD R13, R10, R13 ;  /* 0x0000000d0a0d7221 */ /* 0x004fca0000000000 */
[----:B------:R2:W-:Y:S02]  /*02a0*/  STG.E desc[UR4][R2.64], R13 ;  /* 0x0000000d02007986 */ /* 0x0005e4000c101904 */
.L_x_22:
[----:B------:R-:W-:Y:S05]  /*02b0*/  BSYNC.RECONVERGENT B0 ;  /* 0x0000000000007941 */ /* 0x000fea0003800200 */
.L_x_21:
[----:B------:R-:W-:Y:S01]  /*02c0*/  BAR.SYNC.DEFER_BLOCKING 0x0 ;  /* 0x0000000000007b1d */ /* 0x000fe20000010000 */
[----:B------:R-:W-:-:S05]  /*02d0*/  ISETP.NE.AND P5, PT, R9, RZ, PT ;  /* 0x000000ff0900720c */ /* 0x000fca0003fa5270 */
[----:B------:R-:W-:Y:S04]  /*02e0*/  BSSY.RECONVERGENT B0, `(.L_x_23) ;  /* 0x0000008000007945 */ /* 0x000fe80003800200 */
[----:B------:R-:W-:Y:S05]  /*02f0*/  @P6 BRA `(.L_x_24) ;  /* 0x0000000000186947 */ /* 0x000fea0003800000 */
[----:B0-----:R-:W-:Y:S01]  /*0300*/  IADD3 R11, PT, PT, R7, 0x8, RZ ;  /* 0x00000008070b7810 */ /* 0x001fe20007ffe0ff */
[----:B-12---:R-:W2:Y:S04]  /*0310*/  LDG.E R13, desc[UR4][R2.64] ;  /* 0x00000004020d7981 */ /* 0x006ea8000c1e1900 */
[----:B------:R-:W-:-:S06]  /*0320*/  IMAD.WIDE.U32 R10, R11, 0x4, R4 ;  /* 0x000000040b0a7825 */ /* 0x000fcc00078e0004 */
[----:B------:R-:W2:Y:S02]  /*0330*/  LDG.E R10, desc[UR4][R10.64] ;  /* 0x000000040a0a7981 */ /* 0x000ea4000c1e1900 */
[----:B--2---:R-:W-:-:S05]  /*0340*/  FADD R13, R10, R13 ;  /* 0x0000000d0a0d7221 */ /* 0x004fca0000000000 */
[----:B------:R3:W-:Y:S02]  /*0350*/  STG.E desc[UR4][R2.64], R13 ;  /* 0x0000000d02007986 */ /* 0x0007e4000c101904 */
.L_x_24:
[----:B------:R-:W-:Y:S05]  /*0360*/  BSYNC.RECONVERGENT B0 ;  /* 0x0000000000007941 */ /* 0x000fea0003800200 */
.L_x_23:
[----:B------:R-:W-:Y:S01]  /*0370*/  BAR.SYNC.DEFER_BLOCKING 0x0 ;  /* 0x0000000000007b1d */ /* 0x000fe20000010000 */
[----:B------:R-:W-:-:S05]  /*0380*/  LOP3.LUT P6, RZ, R9, 0xf, RZ, 0xc0, !PT ;  /* 0x0000000f09ff7812 */ /* 0x000fca00078cc0ff */
[----:B------:R-:W-:Y:S08]  /*0390*/  BSSY.RECONVERGENT B0, `(.L_x_25) ;  /* 0x0000008000007945 */ /* 0x000ff00003800200 */
[----:B------:R-:W-:Y:S05]  /*03a0*/  @P6 BRA `(.L_x_26) ;  /* 0x0000000000186947 */ /* 0x000fea0003800000 */
[----:B------:R-:W-:Y:S01]  /*03b0*/  IADD3 R9, PT, PT, R7, 0x10, RZ ;  /* 0x0000001007097810 */ /* 0x000fe20007ffe0ff */
[----:B0-----:R-:W4:Y:S04]  /*03c0*/  LDG.E R11, desc[UR4][R2.64] ;  /* 0x00000004020b7981 */ /* 0x001f28000c1e1900 */
[----:B------:R-:W-:-:S06]  /*03d0*/  IMAD.WIDE.U32 R8, R9, 0x4, R4 ;  /* 0x0000000409087825 */ /* 0x000fcc00078e0004 */
[----:B------:R-:W4:Y:S02]  /*03e0*/  LDG.E R8, desc[UR4][R8.64] ;  /* 0x0000000408087981 */ /* 0x000f24000c1e1900 */
[----:B----4-:R-:W-:-:S05]  /*03f0*/  FADD R11, R8, R11 ;  /* 0x0000000b080b7221 */ /* 0x010fca0000000000 */
[----:B------:R4:W-:Y:S02]  /*0400*/  STG.E desc[UR4][R2.64], R11 ;  /* 0x0000000b02007986 */ /* 0x0009e4000c101904 */
.L_x_26:
[----:B------:R-:W-:Y:S05]  /*0410*/  BSYNC.RECONVERGENT B0 ;  /* 0x0000000000007941 */ /* 0x000fea0003800200 */
.L_x_25:
[----:B------:R-:W-:Y:S06]  /*0420*/  BAR.SYNC.DEFER_BLOCKING 0x0 ;  /* 0x0000000000007b1d */ /* 0x000fec0000010000 */
[----:B------:R-:W-:Y:S04]  /*0430*/  BSSY.RECONVERGENT B0, `(.L_x_27) ;  /* 0x0000008000007945 */ /* 0x000fe80003800200 */
[----:B------:R-:W-:Y:S05]  /*0440*/  @P0 BRA `(.L_x_28) ;  /* 0x0000000000180947 */ /* 0x000fea0003800000 */
[----:B------:R-:W-:Y:S01]  /*0450*/  IADD3 R9, PT, PT, R7, 0x20, RZ ;  /* 0x0000002007097810 */ /* 0x000fe20007ffe0ff */
[----:B0---4-:R-:W4:Y:S04]  /*0460*/  LDG.E R11, desc[UR4][R2.64] ;  /* 0x00000004020b7981 */ /* 0x011f28000c1e1900 */
[----:B------:R-:W-:-:S06]  /*0470*/  IMAD.WIDE.U32 R8, R9, 0x4, R4 ;  /* 0x0000000409087825 */ /* 0x000fcc00078e0004 */
[----:B------:R-:W4:Y:S02]  /*0480*/  LDG.E R8, desc[UR4][R8.64] ;  /* 0x0000000408087981 */ /* 0x000f24000c1e1900 */
[----:B----4-:R-:W-:-:S05]  /*0490*/  FADD R11, R8, R11 ;  /* 0x0000000b080b7221 */ /* 0x010fca0000000000 */
[----:B------:R0:W-:Y:S02]  /*04a0*/  STG.E desc[UR4][R2.64], R11 ;  /* 0x0000000b02007986 */ /* 0x0001e4000c101904 */
.L_x_28:
[----:B------:R-:W-:Y:S05]  /*04b0*/  BSYNC.RECONVERGENT B0 ;  /* 0x0000000000007941 */ /* 0x000fea0003800200 */
.L_x_27:
        /* <DEDUP_REMOVED lines=9> */
.L_x_30:
[----:B------:R-:W-:Y:S05]  /*0550*/  BSYNC.RECONVERGENT B0 ;  /* 0x0000000000007941 */ /* 0x000fea0003800200 */
.L_x_29:
        /* <DEDUP_REMOVED lines=9> */
.L_x_32:
[----:B------:R-:W-:Y:S05]  /*05f0*/  BSYNC.RECONVERGENT B0 ;  /* 0x0000000000007941 */ /* 0x000fea0003800200 */
.L_x_31:
        /* <DEDUP_REMOVED lines=9> */
.L_x_34:
[----:B------:R-:W-:Y:S05]  /*0690*/  BSYNC.RECONVERGENT B0 ;  /* 0x0000000000007941 */ /* 0x000fea0003800200 */
.L_x_33:
        /* <DEDUP_REMOVED lines=9> */
.L_x_36:
[----:B------:R-:W-:Y:S05]  /*0730*/  BSYNC.RECONVERGENT B0 ;  /* 0x0000000000007941 */ /* 0x000fea0003800200 */
.L_x_35:
[----:B------:R-:W-:Y:S06]  /*0740*/  BAR.SYNC.DEFER_BLOCKING 0x0 ;  /* 0x0000000000007b1d */ /* 0x000fec0000010000 */
[----:B------:R-:W-:Y:S05]  /*0750*/  @P5 EXIT ;  /* 0x000000000000594d */ /* 0x000fea0003800000 */
[----:B01234-:R-:W2:Y:S01]  /*0760*/  LDG.E R3, desc[UR4][R2.64] ;  /* 0x0000000402037981 */ /* 0x01fea2000c1e1900 */
[----:B------:R-:W0:Y:S02]  /*0770*/  LDC.64 R4, c[0x0][0x388] ;  /* 0x0000e200ff047b82 */ /* 0x000e240000000a00 */
[----:B0-----:R-:W-:-:S05]  /*0780*/  IMAD.WIDE.U32 R4, R0, 0x4, R4 ;  /* 0x0000000400047825 */ /* 0x001fca00078e0004 */
[----:B--2---:R-:W-:Y:S01]  /*0790*/  STG.E desc[UR4][R4.64], R3 ;  /* 0x0000000304007986 */ /* 0x004fe2000c101904 */
[----:B------:R-:W-:Y:S05]  /*07a0*/  EXIT ;  /* 0x000000000000794d */ /* 0x000fea0003800000 */
.L_x_37:
        /* <DEDUP_REMOVED lines=13> */
.L_x_41:


//--------------------- .nv.shared._Z36reduce_kernel_sharedmem_coarsefactorPfS_j --------------------------
	.section	.nv.shared._Z36reduce_kernel_sharedmem_coarsefactorPfS_j,"aw",@nobits
	.sectionflags	@""
	.align	4
.nv.shared._Z36reduce_kernel_sharedmem_coarsefactorPfS_j:
	.zero		3072


//--------------------- .nv.shared.reserved.0     --------------------------
	.section	.nv.shared.reserved.0,"aw",@nobits
	.weak		__nv_reservedSMEM_offset_0_alias
	.size		__nv_reservedSMEM_offset_0_alias, 0, 64
	.other		__nv_reservedSMEM_offset_0_alias,@"STO_CUDA_RESERVED_SHARED STV_DEFAULT"
__nv_reservedSMEM_offset_0_alias:
	.zero		0
	.zero		64


//--------------------- .nv.shared._Z23reduce_kernel_sharedmemPfS_j --------------------------
	.section	.nv.shared._Z23reduce_kernel_sharedmemPfS_j,"aw",@nobits
	.sectionflags	@""
	.align	4
.nv.shared._Z23reduce_kernel_sharedmemPfS_j:
	.zero		3072


//--------------------- .nv.constant0._Z36reduce_kernel_sharedmem_coarsefactorPfS_j --------------------------
	.section	.nv.constant0._Z36reduce_kernel_sharedmem_coarsefactorPfS_j,"a",@progbits
	.sectionflags	@""
	.align	4
.nv.constant0._Z36reduce_kernel_sharedmem_coarsefactorPfS_j:
	.zero		916


//--------------------- .nv.constant0._Z23reduce_kernel_sharedmemPfS_j --------------------------
	.section	.nv.constant0._Z23reduce_kernel_sharedmemPfS_j,"a",@progbits
	.sectionflags	@""
	.align	4
.nv.constant0._Z23reduce_kernel_sharedmemPfS_j:
	.zero		916


//--------------------- .nv.constant0._Z24reduce_kernel_controldivPfS_j --------------------------
	.section	.nv.constant0._Z24reduce_kernel_controldivPfS_j,"a",@progbits
	.sectionflags	@""
	.align	4
.nv.constant0._Z24reduce_kernel_controldivPfS_j:
	.zero		916


//--------------------- .nv.constant0._Z13reduce_kernelPfS_j --------------------------
	.section	.nv.constant0._Z13reduce_kernelPfS_j,"a",@progbits
	.sectionflags	@""
	.align	4
.nv.constant0._Z13reduce_kernelPfS_j:
	.zero		916


//--------------------- SYMBOLS --------------------------

	.type		.nv.reservedSmem.offset0,@object
	.size		.nv.reservedSmem.offset0,0x4
	.type		.nv.reservedSmem.cap,@object
	.size		.nv.reservedSmem.cap,0x4
